	.target	sm_100a

	.elftype	@"ET_EXEC"


//--------------------- .note.nv.tkinfo           --------------------------
	.section	.note.nv.tkinfo,"",@"SHT_NOTE"
	.sectionflags	@"SHF_NOTE_NV_TKINFO"
	.tkinfo
        /*0018*/ 	.word	0x00000002
        /*0030*/ 	.string	""
        /*0030*/ 	.string	"ptxas"
        /*0030*/ 	.string	"Cuda compilation tools, release 13.0, V13.0.88"
        /*0030*/ 	.string	"Build cuda_13.0.r13.0/compiler.36424714_0"
        /*0030*/ 	.string	"-arch sm_100a -m 64 "



//--------------------- .note.nv.cuinfo           --------------------------
	.section	.note.nv.cuinfo,"",@"SHT_NOTE"
	.sectionflags	@"SHF_NOTE_NV_CUINFO"
        /*0018*/ 	.short	0x0002
        /*001a*/ 	.short	0x0064
        /*001c*/ 	.short	0x0082
	.zero		2


//--------------------- .nv.info                  --------------------------
	.section	.nv.info,"",@"SHT_CUDA_INFO"
	.align	4


	//----- nvinfo : EIATTR_REGCOUNT
	.align		4
        /*0000*/ 	.byte	0x04, 0x2f
        /*0002*/ 	.short	(.L_20 - .L_19)
	.align		4
.L_19:
        /*0004*/ 	.word	index@(_ZN7cutlass13device_kernelINS_4gemm6kernel13GemmUniversalIN4cute5tupleIJiiiiEEENS1_10collective13CollectiveMmaINS1_35MainloopSm100TmaUmmaWarpSpecializedILi10ELi2ELi4ENS5_IJNS4_1CILi1EEENSA_ILi8EEESB_EEEEENS5_IJNSA_ILi64EEENSA_ILi256EEESF_EEEaNS5_IJlSB_lEEEaSI_NS4_8TiledMMAINS4_8MMA_AtomIJNS4_15SM100_MMA_S8_SSIaaiLi64ELi256ELNS4_4UMMA5MajorE0ELSN_0ELNSM_8SaturateE0EEEEEENS4_6LayoutINS5_IJSB_SB_SB_EEENS5_IJNSA_ILi0EEEST_ST_EEEEENS5_IJNS4_10UnderscoreESW_SW_EEEEENS4_23SM90_TMA_LOAD_MULTICASTENS4_14ComposedLayoutINS4_7SwizzleILi2ELi4ELi3EEENS4_18smem_ptr_flag_bitsILi8EEENSR_INS5_IJSC_SF_EEENS5_IJSF_SB_EEEEEEEvNS4_8identityENS4_13SM90_TMA_LOADES18_vS19_EENS_8epilogue10collective18CollectiveEpilogueINS1C_23Sm100TmaWarpSpecializedILi4ELi2ELi32ELb0ELb0EEEJSH_NS5_IJNSR_ISF_SB_EES1H_EEEaSI_aSI_NS1C_6fusion15FusionCallbacksIS1G_NS1J_17LinearCombinationIaiaiLNS_15FloatRoundStyleE2EEESH_S1I_JEEENS4_5SM1004TMEM4LOAD26SM100_TMEM_LOAD_16dp32b32xES1A_S18_NS4_39AutoVectorizingCopyWithAssumedAlignmentILi128EEENS4_14SM90_TMA_STOREES18_S1U_S1U_EEEvvEEEEvNT_6ParamsE)
        /*0008*/ 	.word	0x0000005c


	//----- nvinfo : EIATTR_FRAME_SIZE
	.align		4
.L_20:
        /*000c*/ 	.byte	0x04, 0x11
        /*000e*/ 	.short	(.L_22 - .L_21)
	.align		4
.L_21:
        /*0010*/ 	.word	index@($__internal_2_$__cuda_sm10x_tcgen05_guardrail_trap_unallocated_columns_being_dealloced)
        /*0014*/ 	.word	0x00000000


	//----- nvinfo : EIATTR_FRAME_SIZE
	.align		4
.L_22:
        /*0018*/ 	.byte	0x04, 0x11
        /*001a*/ 	.short	(.L_24 - .L_23)
	.align		4
.L_23:
        /*001c*/ 	.word	index@($__internal_1_$__cuda_sm10x_tcgen05_guardrail_trap_phase_invalid_during_alloc)
        /*0020*/ 	.word	0x00000000


	//----- nvinfo : EIATTR_FRAME_SIZE
	.align		4
.L_24:
        /*0024*/ 	.byte	0x04, 0x11
        /*0026*/ 	.short	(.L_26 - .L_25)
	.align		4
.L_25:
        /*0028*/ 	.word	index@($__internal_0_$__cuda_sm10x_tcgen05_guardrail_trap_col_being_dealloced_not_returned_by_alloc)
        /*002c*/ 	.word	0x00000000


	//----- nvinfo : EIATTR_FRAME_SIZE
	.align		4
.L_26:
        /*0030*/ 	.byte	0x04, 0x11
        /*0032*/ 	.short	(.L_28 - .L_27)
	.align		4
.L_27:
        /*0034*/ 	.word	index@(_ZN7cutlass13device_kernelINS_4gemm6kernel13GemmUniversalIN4cute5tupleIJiiiiEEENS1_10collective13CollectiveMmaINS1_35MainloopSm100TmaUmmaWarpSpecializedILi10ELi2ELi4ENS5_IJNS4_1CILi1EEENSA_ILi8EEESB_EEEEENS5_IJNSA_ILi64EEENSA_ILi256EEESF_EEEaNS5_IJlSB_lEEEaSI_NS4_8TiledMMAINS4_8MMA_AtomIJNS4_15SM100_MMA_S8_SSIaaiLi64ELi256ELNS4_4UMMA5MajorE0ELSN_0ELNSM_8SaturateE0EEEEEENS4_6LayoutINS5_IJSB_SB_SB_EEENS5_IJNSA_ILi0EEEST_ST_EEEEENS5_IJNS4_10UnderscoreESW_SW_EEEEENS4_23SM90_TMA_LOAD_MULTICASTENS4_14ComposedLayoutINS4_7SwizzleILi2ELi4ELi3EEENS4_18smem_ptr_flag_bitsILi8EEENSR_INS5_IJSC_SF_EEENS5_IJSF_SB_EEEEEEEvNS4_8identityENS4_13SM90_TMA_LOADES18_vS19_EENS_8epilogue10collective18CollectiveEpilogueINS1C_23Sm100TmaWarpSpecializedILi4ELi2ELi32ELb0ELb0EEEJSH_NS5_IJNSR_ISF_SB_EES1H_EEEaSI_aSI_NS1C_6fusion15FusionCallbacksIS1G_NS1J_17LinearCombinationIaiaiLNS_15FloatRoundStyleE2EEESH_S1I_JEEENS4_5SM1004TMEM4LOAD26SM100_TMEM_LOAD_16dp32b32xES1A_S18_NS4_39AutoVectorizingCopyWithAssumedAlignmentILi128EEENS4_14SM90_TMA_STOREES18_S1U_S1U_EEEvvEEEEvNT_6ParamsE)
        /*0038*/ 	.word	0x00000000


	//----- nvinfo : EIATTR_MIN_STACK_SIZE
	.align		4
.L_28:
        /*003c*/ 	.byte	0x04, 0x12
        /*003e*/ 	.short	(.L_30 - .L_29)
	.align		4
.L_29:
        /*0040*/ 	.word	index@(_ZN7cutlass13device_kernelINS_4gemm6kernel13GemmUniversalIN4cute5tupleIJiiiiEEENS1_10collective13CollectiveMmaINS1_35MainloopSm100TmaUmmaWarpSpecializedILi10ELi2ELi4ENS5_IJNS4_1CILi1EEENSA_ILi8EEESB_EEEEENS5_IJNSA_ILi64EEENSA_ILi256EEESF_EEEaNS5_IJlSB_lEEEaSI_NS4_8TiledMMAINS4_8MMA_AtomIJNS4_15SM100_MMA_S8_SSIaaiLi64ELi256ELNS4_4UMMA5MajorE0ELSN_0ELNSM_8SaturateE0EEEEEENS4_6LayoutINS5_IJSB_SB_SB_EEENS5_IJNSA_ILi0EEEST_ST_EEEEENS5_IJNS4_10UnderscoreESW_SW_EEEEENS4_23SM90_TMA_LOAD_MULTICASTENS4_14ComposedLayoutINS4_7SwizzleILi2ELi4ELi3EEENS4_18smem_ptr_flag_bitsILi8EEENSR_INS5_IJSC_SF_EEENS5_IJSF_SB_EEEEEEEvNS4_8identityENS4_13SM90_TMA_LOADES18_vS19_EENS_8epilogue10collective18CollectiveEpilogueINS1C_23Sm100TmaWarpSpecializedILi4ELi2ELi32ELb0ELb0EEEJSH_NS5_IJNSR_ISF_SB_EES1H_EEEaSI_aSI_NS1C_6fusion15FusionCallbacksIS1G_NS1J_17LinearCombinationIaiaiLNS_15FloatRoundStyleE2EEESH_S1I_JEEENS4_5SM1004TMEM4LOAD26SM100_TMEM_LOAD_16dp32b32xES1A_S18_NS4_39AutoVectorizingCopyWithAssumedAlignmentILi128EEENS4_14SM90_TMA_STOREES18_S1U_S1U_EEEvvEEEEvNT_6ParamsE)
        /*0044*/ 	.word	0x00000000
.L_30:


//--------------------- .nv.compat                --------------------------
	.section	.nv.compat,"",@"SHT_CUDA_COMPAT_INFO"
	.align	4
        /*0000*/ 	.byte	0x02, 0x09, 0x01, 0x00, 0x02, 0x02, 0x03, 0x00, 0x02, 0x05, 0x06, 0x00, 0x03, 0x07, 0x01, 0x01
        /*0010*/ 	.byte	0x02, 0x03, 0x01, 0x00, 0x02, 0x06, 0x01, 0x00, 0x04, 0x0b, 0x08, 0x00, 0x01, 0x00, 0x00, 0x00
        /*0020*/ 	.byte	0x00, 0x00, 0x00, 0x00


//--------------------- .nv.info._ZN7cutlass13device_kernelINS_4gemm6kernel13GemmUniversalIN4cute5tupleIJiiiiEEENS1_10collective13CollectiveMmaINS1_35MainloopSm100TmaUmmaWarpSpecializedILi10ELi2ELi4ENS5_IJNS4_1CILi1EEENSA_ILi8EEESB_EEEEENS5_IJNSA_ILi64EEENSA_ILi256EEESF_EEEaNS5_IJlSB_lEEEaSI_NS4_8TiledMMAINS4_8MMA_AtomIJNS4_15SM100_MMA_S8_SSIaaiLi64ELi256ELNS4_4UMMA5MajorE0ELSN_0ELNSM_8SaturateE0EEEEEENS4_6LayoutINS5_IJSB_SB_SB_EEENS5_IJNSA_ILi0EEEST_ST_EEEEENS5_IJNS4_10UnderscoreESW_SW_EEEEENS4_23SM90_TMA_LOAD_MULTICASTENS4_14ComposedLayoutINS4_7SwizzleILi2ELi4ELi3EEENS4_18smem_ptr_flag_bitsILi8EEENSR_INS5_IJSC_SF_EEENS5_IJSF_SB_EEEEEEEvNS4_8identityENS4_13SM90_TMA_LOADES18_vS19_EENS_8epilogue10collective18CollectiveEpilogueINS1C_23Sm100TmaWarpSpecializedILi4ELi2ELi32ELb0ELb0EEEJSH_NS5_IJNSR_ISF_SB_EES1H_EEEaSI_aSI_NS1C_6fusion15FusionCallbacksIS1G_NS1J_17LinearCombinationIaiaiLNS_15FloatRoundStyleE2EEESH_S1I_JEEENS4_5SM1004TMEM4LOAD26SM100_TMEM_LOAD_16dp32b32xES1A_S18_NS4_39AutoVectorizingCopyWithAssumedAlignmentILi128EEENS4_14SM90_TMA_STOREES18_S1U_S1U_EEEvvEEEEvNT_6ParamsE --------------------------
	.section	.nv.info._ZN7cutlass13device_kernelINS_4gemm6kernel13GemmUniversalIN4cute5tupleIJiiiiEEENS1_10collective13CollectiveMmaINS1_35MainloopSm100TmaUmmaWarpSpecializedILi10ELi2ELi4ENS5_IJNS4_1CILi1EEENSA_ILi8EEESB_EEEEENS5_IJNSA_ILi64EEENSA_ILi256EEESF_EEEaNS5_IJlSB_lEEEaSI_NS4_8TiledMMAINS4_8MMA_AtomIJNS4_15SM100_MMA_S8_SSIaaiLi64ELi256ELNS4_4UMMA5MajorE0ELSN_0ELNSM_8SaturateE0EEEEEENS4_6LayoutINS5_IJSB_SB_SB_EEENS5_IJNSA_ILi0EEEST_ST_EEEEENS5_IJNS4_10UnderscoreESW_SW_EEEEENS4_23SM90_TMA_LOAD_MULTICASTENS4_14ComposedLayoutINS4_7SwizzleILi2ELi4ELi3EEENS4_18smem_ptr_flag_bitsILi8EEENSR_INS5_IJSC_SF_EEENS5_IJSF_SB_EEEEEEEvNS4_8identityENS4_13SM90_TMA_LOADES18_vS19_EENS_8epilogue10collective18CollectiveEpilogueINS1C_23Sm100TmaWarpSpecializedILi4ELi2ELi32ELb0ELb0EEEJSH_NS5_IJNSR_ISF_SB_EES1H_EEEaSI_aSI_NS1C_6fusion15FusionCallbacksIS1G_NS1J_17LinearCombinationIaiaiLNS_15FloatRoundStyleE2EEESH_S1I_JEEENS4_5SM1004TMEM4LOAD26SM100_TMEM_LOAD_16dp32b32xES1A_S18_NS4_39AutoVectorizingCopyWithAssumedAlignmentILi128EEENS4_14SM90_TMA_STOREES18_S1U_S1U_EEEvvEEEEvNT_6ParamsE,"",@"SHT_CUDA_INFO"
	.sectionflags	@""
	.align	4


	//----- nvinfo : EIATTR_CUDA_API_VERSION
	.align		4
        /*0000*/ 	.byte	0x04, 0x37
        /*0002*/ 	.short	(.L_32 - .L_31)
.L_31:
        /*0004*/ 	.word	0x00000082


	//----- nvinfo : EIATTR_KPARAM_INFO
	.align		4
.L_32:
        /*0008*/ 	.byte	0x04, 0x17
        /*000a*/ 	.short	(.L_34 - .L_33)
.L_33:
        /*000c*/ 	.word	0x00000000
        /*0010*/ 	.short	0x0000
        /*0012*/ 	.short	0x0000
        /*0014*/ 	.byte	0x00, 0xf0, 0x01, 0x20


	//----- nvinfo : EIATTR_AT_ENTRY_FRAGMENTS
	.align		4
.L_34:
        /*0018*/ 	.byte	0x04, 0x4f
        /*001a*/ 	.short	(.L_36 - .L_35)


	//   ....[0]....
.L_35:
        /*001c*/ 	.word	0x00000006


	//----- nvinfo : EIATTR_RESERVED_SMEM_USED
	.align		4
.L_36:
        /*0020*/ 	.byte	0x01, 0x41
	.zero		2


	//----- nvinfo : EIATTR_SPARSE_MMA_MASK
	.align		4
        /*0024*/ 	.byte	0x03, 0x50
        /*0026*/ 	.short	0x0000


	//----- nvinfo : EIATTR_TCGEN05_1CTA_USED
	.align		4
        /*0028*/ 	.byte	0x01, 0x51
	.zero		2


	//----- nvinfo : EIATTR_MAXREG_COUNT
	.align		4
        /*002c*/ 	.byte	0x03, 0x1b
        /*002e*/ 	.short	0x00ff


	//----- nvinfo : EIATTR_NUM_BARRIERS
	.align		4
        /*0030*/ 	.byte	0x02, 0x4c
        /*0032*/ 	.byte	0x07
	.zero		1


	//----- nvinfo : EIATTR_EXTERNS
	.align		4
        /*0034*/ 	.byte	0x04, 0x0f
        /*0036*/ 	.short	(.L_38 - .L_37)


	//   ....[0]....
	.align		4
.L_37:
        /*0038*/ 	.word	index@(__assertfail)


	//----- nvinfo : EIATTR_MERCURY_ISA_VERSION
	.align		4
.L_38:
        /*003c*/ 	.byte	0x03, 0x5f
        /*003e*/ 	.short	0x0101


	//----- nvinfo : EIATTR_INT_WARP_WIDE_INSTR_OFFSETS
	.align		4
        /*0040*/ 	.byte	0x04, 0x31
        /*0042*/ 	.short	(.L_40 - .L_39)


	//   ....[0]....
.L_39:
        /*0044*/ 	.word	0x000041c0


	//   ....[1]....
        /*0048*/ 	.word	0x000041f0


	//   ....[2]....
        /*004c*/ 	.word	0x00004210


	//   ....[3]....
        /*0050*/ 	.word	0x00004d50


	//   ....[4]....
        /*0054*/ 	.word	0x00004dc0


	//   ....[5]....
        /*0058*/ 	.word	0x00004ea0


	//   ....[6]....
        /*005c*/ 	.word	0x00004f20


	//   ....[7]....
        /*0060*/ 	.word	0x00005020


	//   ....[8]....
        /*0064*/ 	.word	0x000050a0


	//   ....[9]....
        /*0068*/ 	.word	0x00005190


	//   ....[10]....
        /*006c*/ 	.word	0x00005240


	//----- nvinfo : EIATTR_COOP_GROUP_MASK_REGIDS
	.align		4
.L_40:
        /*0070*/ 	.byte	0x04, 0x29
        /*0072*/ 	.short	(.L_42 - .L_41)


	//   ....[0]....
.L_41:
        /*0074*/ 	.word	0xffffffff


	//   ....[1]....
        /*0078*/ 	.word	0xffffffff


	//   ....[2]....
        /*007c*/ 	.word	0xffffffff


	//   ....[3]....
        /*0080*/ 	.word	0xffffffff


	//   ....[4]....
        /*0084*/ 	.word	0xffffffff


	//   ....[5]....
        /*0088*/ 	.word	0xffffffff


	//   ....[6]....
        /*008c*/ 	.word	0xffffffff


	//   ....[7]....
        /*0090*/ 	.word	0xffffffff


	//   ....[8]....
        /*0094*/ 	.word	0xffffffff


	//   ....[9]....
        /*0098*/ 	.word	0xffffffff


	//   ....[10]....
        /*009c*/ 	.word	0xffffffff


	//   ....[11]....
        /*00a0*/ 	.word	0xffffffff


	//   ....[12]....
        /*00a4*/ 	.word	0xffffffff


	//   ....[13]....
        /*00a8*/ 	.word	0xffffffff


	//----- nvinfo : EIATTR_COOP_GROUP_INSTR_OFFSETS
	.align		4
.L_42:
        /*00ac*/ 	.byte	0x04, 0x28
        /*00ae*/ 	.short	(.L_44 - .L_43)


	//   ....[0]....
.L_43:
        /*00b0*/ 	.word	0x00000080


	//   ....[1]....
        /*00b4*/ 	.word	0x000004f0


	//   ....[2]....
        /*00b8*/ 	.word	0x00000790


	//   ....[3]....
        /*00bc*/ 	.word	0x00000930


	//   ....[4]....
        /*00c0*/ 	.word	0x00000a30


	//   ....[5]....
        /*00c4*/ 	.word	0x00000ba0


	//   ....[6]....
        /*00c8*/ 	.word	0x00000d40


	//   ....[7]....
        /*00cc*/ 	.word	0x00000ef0


	//   ....[8]....
        /*00d0*/ 	.word	0x00002270


	//   ....[9]....
        /*00d4*/ 	.word	0x00003490


	//   ....[10]....
        /*00d8*/ 	.word	0x000036a0


	//   ....[11]....
        /*00dc*/ 	.word	0x000036d0


	//   ....[12]....
        /*00e0*/ 	.word	0x000040a0


	//   ....[13]....
        /*00e4*/ 	.word	0x000042d0


	//----- nvinfo : EIATTR_VRC_CTA_INIT_COUNT
	.align		4
.L_44:
        /*00e8*/ 	.byte	0x02, 0x4a
        /*00ea*/ 	.byte	0x80
	.zero		1


	//----- nvinfo : EIATTR_SYSCALL_OFFSETS
	.align		4
        /*00ec*/ 	.byte	0x04, 0x46
        /*00ee*/ 	.short	(.L_46 - .L_45)


	//   ....[0]....
.L_45:
        /*00f0*/ 	.word	0x00005ed0


	//   ....[1]....
        /*00f4*/ 	.word	0x00006010


	//   ....[2]....
        /*00f8*/ 	.word	0x00006840


	//   ....[3]....
        /*00fc*/ 	.word	0x000075e0


	//   ....[4]....
        /*0100*/ 	.word	0x00008330


	//   ....[5]....
        /*0104*/ 	.word	0x000090a0


	//----- nvinfo : EIATTR_MBARRIER_INSTR_OFFSETS
	.align		4
.L_46:
        /*0108*/ 	.byte	0x04, 0x39
        /*010a*/ 	.short	(.L_48 - .L_47)


	//   ....[0]....
.L_47:
        /*010c*/ 	.word	0x00000630
        /*0110*/ 	.word	0x000000ff
        /*0114*/ 	.word	0x00000000
        /*0118*/ 	.short	0x0100
        /*011a*/ 	.byte	0x04
	.zero		1


	//   ....[1]....
        /*011c*/ 	.word	0x00000640
        /*0120*/ 	.word	0x000000ff
        /*0124*/ 	.word	0x00000050
        /*0128*/ 	.short	0x0100
        /*012a*/ 	.byte	0x04
	.zero		1


	//   ....[2]....
        /*012c*/ 	.word	0x00000650
        /*0130*/ 	.word	0x000000ff
        /*0134*/ 	.word	0x00000008
        /*0138*/ 	.short	0x0100
        /*013a*/ 	.byte	0x04
	.zero		1


	//   ....[3]....
        /*013c*/ 	.word	0x00000660
        /*0140*/ 	.word	0x000000ff
        /*0144*/ 	.word	0x00000058
        /*0148*/ 	.short	0x0100
        /*014a*/ 	.byte	0x04
	.zero		1


	//   ....[4]....
        /*014c*/ 	.word	0x00000670
        /*0150*/ 	.word	0x000000ff
        /*0154*/ 	.word	0x00000010
        /*0158*/ 	.short	0x0100
        /*015a*/ 	.byte	0x04
	.zero		1


	//   ....[5]....
        /*015c*/ 	.word	0x00000680
        /*0160*/ 	.word	0x000000ff
        /*0164*/ 	.word	0x00000060
        /*0168*/ 	.short	0x0100
        /*016a*/ 	.byte	0x04
	.zero		1


	//   ....[6]....
        /*016c*/ 	.word	0x00000690
        /*0170*/ 	.word	0x000000ff
        /*0174*/ 	.word	0x00000018
        /*0178*/ 	.short	0x0100
        /*017a*/ 	.byte	0x04
	.zero		1


	//   ....[7]....
        /*017c*/ 	.word	0x000006a0
        /*0180*/ 	.word	0x000000ff
        /*0184*/ 	.word	0x00000068
        /*0188*/ 	.short	0x0100
        /*018a*/ 	.byte	0x04
	.zero		1


	//   ....[8]....
        /*018c*/ 	.word	0x000006b0
        /*0190*/ 	.word	0x000000ff
        /*0194*/ 	.word	0x00000020
        /*0198*/ 	.short	0x0100
        /*019a*/ 	.byte	0x04
	.zero		1


	//   ....[9]....
        /*019c*/ 	.word	0x000006c0
        /*01a0*/ 	.word	0x000000ff
        /*01a4*/ 	.word	0x00000070
        /*01a8*/ 	.short	0x0100
        /*01aa*/ 	.byte	0x04
	.zero		1


	//   ....[10]....
        /*01ac*/ 	.word	0x000006d0
        /*01b0*/ 	.word	0x000000ff
        /*01b4*/ 	.word	0x00000028
        /*01b8*/ 	.short	0x0100
        /*01ba*/ 	.byte	0x04
	.zero		1


	//   ....[11]....
        /*01bc*/ 	.word	0x000006e0
        /*01c0*/ 	.word	0x000000ff
        /*01c4*/ 	.word	0x00000078
        /*01c8*/ 	.short	0x0100
        /*01ca*/ 	.byte	0x04
	.zero		1


	//   ....[12]....
        /*01cc*/ 	.word	0x000006f0
        /*01d0*/ 	.word	0x000000ff
        /*01d4*/ 	.word	0x00000030
        /*01d8*/ 	.short	0x0100
        /*01da*/ 	.byte	0x04
	.zero		1


	//   ....[13]....
        /*01dc*/ 	.word	0x00000700
        /*01e0*/ 	.word	0x000000ff
        /*01e4*/ 	.word	0x00000080
        /*01e8*/ 	.short	0x0100
        /*01ea*/ 	.byte	0x04
	.zero		1


	//   ....[14]....
        /*01ec*/ 	.word	0x00000710
        /*01f0*/ 	.word	0x000000ff
        /*01f4*/ 	.word	0x00000038
        /*01f8*/ 	.short	0x0100
        /*01fa*/ 	.byte	0x04
	.zero		1


	//   ....[15]....
        /*01fc*/ 	.word	0x00000720
        /*0200*/ 	.word	0x000000ff
        /*0204*/ 	.word	0x00000088
        /*0208*/ 	.short	0x0100
        /*020a*/ 	.byte	0x04
	.zero		1


	//   ....[16]....
        /*020c*/ 	.word	0x00000730
        /*0210*/ 	.word	0x000000ff
        /*0214*/ 	.word	0x00000040
        /*0218*/ 	.short	0x0100
        /*021a*/ 	.byte	0x04
	.zero		1


	//   ....[17]....
        /*021c*/ 	.word	0x00000740
        /*0220*/ 	.word	0x000000ff
        /*0224*/ 	.word	0x00000090
        /*0228*/ 	.short	0x0100
        /*022a*/ 	.byte	0x04
	.zero		1


	//   ....[18]....
        /*022c*/ 	.word	0x00000750
        /*0230*/ 	.word	0x000000ff
        /*0234*/ 	.word	0x00000048
        /*0238*/ 	.short	0x0100
        /*023a*/ 	.byte	0x04
	.zero		1


	//   ....[19]....
        /*023c*/ 	.word	0x00000760
        /*0240*/ 	.word	0x000000ff
        /*0244*/ 	.word	0x00000098
        /*0248*/ 	.short	0x0100
        /*024a*/ 	.byte	0x04
	.zero		1


	//   ....[20]....
        /*024c*/ 	.word	0x000008a0
        /*0250*/ 	.word	0x000000ff
        /*0254*/ 	.word	0x000000a0
        /*0258*/ 	.short	0x0100
        /*025a*/ 	.byte	0x04
	.zero		1


	//   ....[21]....
        /*025c*/ 	.word	0x000008b0
        /*0260*/ 	.word	0x000000ff
        /*0264*/ 	.word	0x000000c0
        /*0268*/ 	.short	0x0100
        /*026a*/ 	.byte	0x04
	.zero		1


	//   ....[22]....
        /*026c*/ 	.word	0x000008c0
        /*0270*/ 	.word	0x000000ff
        /*0274*/ 	.word	0x000000a8
        /*0278*/ 	.short	0x0100
        /*027a*/ 	.byte	0x04
	.zero		1


	//   ....[23]....
        /*027c*/ 	.word	0x000008d0
        /*0280*/ 	.word	0x000000ff
        /*0284*/ 	.word	0x000000c8
        /*0288*/ 	.short	0x0100
        /*028a*/ 	.byte	0x04
	.zero		1


	//   ....[24]....
        /*028c*/ 	.word	0x000008e0
        /*0290*/ 	.word	0x000000ff
        /*0294*/ 	.word	0x000000b0
        /*0298*/ 	.short	0x0100
        /*029a*/ 	.byte	0x04
	.zero		1


	//   ....[25]....
        /*029c*/ 	.word	0x000008f0
        /*02a0*/ 	.word	0x000000ff
        /*02a4*/ 	.word	0x000000d0
        /*02a8*/ 	.short	0x0100
        /*02aa*/ 	.byte	0x04
	.zero		1


	//   ....[26]....
        /*02ac*/ 	.word	0x00000900
        /*02b0*/ 	.word	0x000000ff
        /*02b4*/ 	.word	0x000000b8
        /*02b8*/ 	.short	0x0100
        /*02ba*/ 	.byte	0x04
	.zero		1


	//   ....[27]....
        /*02bc*/ 	.word	0x00000910
        /*02c0*/ 	.word	0x000000ff
        /*02c4*/ 	.word	0x000000d8
        /*02c8*/ 	.short	0x0100
        /*02ca*/ 	.byte	0x04
	.zero		1


	//   ....[28]....
        /*02cc*/ 	.word	0x00000a00
        /*02d0*/ 	.word	0x000000ff
        /*02d4*/ 	.word	0x000000e0
        /*02d8*/ 	.short	0x0100
        /*02da*/ 	.byte	0x06
	.zero		1


	//   ....[29]....
        /*02dc*/ 	.word	0x00000a10
        /*02e0*/ 	.word	0x000000ff
        /*02e4*/ 	.word	0x000000e8
        /*02e8*/ 	.short	0x0100
        /*02ea*/ 	.byte	0x06
	.zero		1


	//   ....[30]....
        /*02ec*/ 	.word	0x00000b50
        /*02f0*/ 	.word	0x000000ff
        /*02f4*/ 	.word	0x000000f0
        /*02f8*/ 	.short	0x0100
        /*02fa*/ 	.byte	0x06
	.zero		1


	//   ....[31]....
        /*02fc*/ 	.word	0x00000b60
        /*0300*/ 	.word	0x000000ff
        /*0304*/ 	.word	0x00000100
        /*0308*/ 	.short	0x0100
        /*030a*/ 	.byte	0x06
	.zero		1


	//   ....[32]....
        /*030c*/ 	.word	0x00000b70
        /*0310*/ 	.word	0x000000ff
        /*0314*/ 	.word	0x000000f8
        /*0318*/ 	.short	0x0100
        /*031a*/ 	.byte	0x06
	.zero		1


	//   ....[33]....
        /*031c*/ 	.word	0x00000b80
        /*0320*/ 	.word	0x000000ff
        /*0324*/ 	.word	0x00000108
        /*0328*/ 	.short	0x0100
        /*032a*/ 	.byte	0x06
	.zero		1


	//   ....[34]....
        /*032c*/ 	.word	0x00000cb0
        /*0330*/ 	.word	0x000000ff
        /*0334*/ 	.word	0x00000110
        /*0338*/ 	.short	0x0100
        /*033a*/ 	.byte	0x04
	.zero		1


	//   ....[35]....
        /*033c*/ 	.word	0x00000cc0
        /*0340*/ 	.word	0x000000ff
        /*0344*/ 	.word	0x00000130
        /*0348*/ 	.short	0x0100
        /*034a*/ 	.byte	0x04
	.zero		1


	//   ....[36]....
        /*034c*/ 	.word	0x00000cd0
        /*0350*/ 	.word	0x000000ff
        /*0354*/ 	.word	0x00000118
        /*0358*/ 	.short	0x0100
        /*035a*/ 	.byte	0x04
	.zero		1


	//   ....[37]....
        /*035c*/ 	.word	0x00000ce0
        /*0360*/ 	.word	0x000000ff
        /*0364*/ 	.word	0x00000138
        /*0368*/ 	.short	0x0100
        /*036a*/ 	.byte	0x04
	.zero		1


	//   ....[38]....
        /*036c*/ 	.word	0x00000cf0
        /*0370*/ 	.word	0x000000ff
        /*0374*/ 	.word	0x00000120
        /*0378*/ 	.short	0x0100
        /*037a*/ 	.byte	0x04
	.zero		1


	//   ....[39]....
        /*037c*/ 	.word	0x00000d00
        /*0380*/ 	.word	0x000000ff
        /*0384*/ 	.word	0x00000140
        /*0388*/ 	.short	0x0100
        /*038a*/ 	.byte	0x04
	.zero		1


	//   ....[40]....
        /*038c*/ 	.word	0x00000d10
        /*0390*/ 	.word	0x000000ff
        /*0394*/ 	.word	0x00000128
        /*0398*/ 	.short	0x0100
        /*039a*/ 	.byte	0x04
	.zero		1


	//   ....[41]....
        /*039c*/ 	.word	0x00000d20
        /*03a0*/ 	.word	0x000000ff
        /*03a4*/ 	.word	0x00000148
        /*03a8*/ 	.short	0x0100
        /*03aa*/ 	.byte	0x04
	.zero		1


	//   ....[42]....
        /*03ac*/ 	.word	0x00000e10
        /*03b0*/ 	.word	0x000000ff
        /*03b4*/ 	.word	0x00000150
        /*03b8*/ 	.short	0x0100
        /*03ba*/ 	.byte	0x04
	.zero		1


	//   ....[43]....
        /*03bc*/ 	.word	0x00000e20
        /*03c0*/ 	.word	0x000000ff
        /*03c4*/ 	.word	0x00000160
        /*03c8*/ 	.short	0x0100
        /*03ca*/ 	.byte	0x04
	.zero		1


	//   ....[44]....
        /*03cc*/ 	.word	0x00000e30
        /*03d0*/ 	.word	0x000000ff
        /*03d4*/ 	.word	0x00000158
        /*03d8*/ 	.short	0x0100
        /*03da*/ 	.byte	0x04
	.zero		1


	//   ....[45]....
        /*03dc*/ 	.word	0x00000e40
        /*03e0*/ 	.word	0x000000ff
        /*03e4*/ 	.word	0x00000168
        /*03e8*/ 	.short	0x0100
        /*03ea*/ 	.byte	0x04
	.zero		1


	//   ....[46]....
        /*03ec*/ 	.word	0x00001af0
        /*03f0*/ 	.word	0x00000000
        /*03f4*/ 	.word	0x00000160
        /*03f8*/ 	.short	0x010a
        /*03fa*/ 	.byte	0xff
	.zero		1


	//   ....[47]....
        /*03fc*/ 	.word	0x00001b20
        /*0400*/ 	.word	0x00000000
        /*0404*/ 	.word	0x00000150
        /*0408*/ 	.short	0x0101
        /*040a*/ 	.byte	0xff
	.zero		1


	//   ....[48]....
        /*040c*/ 	.word	0x00001bf0
        /*0410*/ 	.word	0x000000ff
        /*0414*/ 	.word	0x00000050
        /*0418*/ 	.short	0x010a
        /*041a*/ 	.byte	0x04
	.zero		1


	//   ....[49]....
        /*041c*/ 	.word	0x00001c70
        /*0420*/ 	.word	0x000000ff
        /*0424*/ 	.word	0x00000050
        /*0428*/ 	.short	0x010a
        /*042a*/ 	.byte	0x21
	.zero		1


	//   ....[50]....
        /*042c*/ 	.word	0x00001e00
        /*0430*/ 	.word	0x000000ff
        /*0434*/ 	.word	0x00000050
        /*0438*/ 	.short	0x010a
        /*043a*/ 	.byte	0x08
	.zero		1


	//   ....[51]....
        /*043c*/ 	.word	0x00001f20
        /*0440*/ 	.word	0x000000ff
        /*0444*/ 	.word	0x000000e8
        /*0448*/ 	.short	0x0101
        /*044a*/ 	.byte	0x06
	.zero		1


	//   ....[52]....
        /*044c*/ 	.word	0x00001f40
        /*0450*/ 	.word	0x000000ff
        /*0454*/ 	.word	0x00000050
        /*0458*/ 	.short	0x010a
        /*045a*/ 	.byte	0x04
	.zero		1


	//   ....[53]....
        /*045c*/ 	.word	0x00001fc0
        /*0460*/ 	.word	0x000000ff
        /*0464*/ 	.word	0x00000050
        /*0468*/ 	.short	0x010a
        /*046a*/ 	.byte	0x11
	.zero		1


	//   ....[54]....
        /*046c*/ 	.word	0x00002150
        /*0470*/ 	.word	0x000000ff
        /*0474*/ 	.word	0x00000050
        /*0478*/ 	.short	0x010a
        /*047a*/ 	.byte	0x07
	.zero		1


	//   ....[55]....
        /*047c*/ 	.word	0x000022a0
        /*0480*/ 	.word	0x00000003
        /*0484*/ 	.word	0x000000f0
        /*0488*/ 	.short	0x010a
        /*048a*/ 	.byte	0xff
	.zero		1


	//   ....[56]....
        /*048c*/ 	.word	0x000023f0
        /*0490*/ 	.word	0x00000000
        /*0494*/ 	.word	0x00000000
        /*0498*/ 	.short	0x0101
        /*049a*/ 	.byte	0xff
	.zero		1


	//   ....[57]....
        /*049c*/ 	.word	0x000029b0
        /*04a0*/ 	.word	0x000000ff
        /*04a4*/ 	.word	0x00000000
        /*04a8*/ 	.short	0x010a
        /*04aa*/ 	.byte	0x04
	.zero		1


	//   ....[58]....
        /*04ac*/ 	.word	0x00002a40
        /*04b0*/ 	.word	0x000000ff
        /*04b4*/ 	.word	0x00000000
        /*04b8*/ 	.short	0x010a
        /*04ba*/ 	.byte	0x05
	.zero		1


	//   ....[59]....
        /*04bc*/ 	.word	0x00002ad0
        /*04c0*/ 	.word	0x000000ff
        /*04c4*/ 	.word	0x00000000
        /*04c8*/ 	.short	0x010a
        /*04ca*/ 	.byte	0x05
	.zero		1


	//   ....[60]....
        /*04cc*/ 	.word	0x00002b60
        /*04d0*/ 	.word	0x000000ff
        /*04d4*/ 	.word	0x00000000
        /*04d8*/ 	.short	0x010a
        /*04da*/ 	.byte	0x05
	.zero		1


	//   ....[61]....
        /*04dc*/ 	.word	0x00002bf0
        /*04e0*/ 	.word	0x000000ff
        /*04e4*/ 	.word	0x00000000
        /*04e8*/ 	.short	0x010a
        /*04ea*/ 	.byte	0x05
	.zero		1


	//   ....[62]....
        /*04ec*/ 	.word	0x00002c80
        /*04f0*/ 	.word	0x000000ff
        /*04f4*/ 	.word	0x00000000
        /*04f8*/ 	.short	0x010a
        /*04fa*/ 	.byte	0x05
	.zero		1


	//   ....[63]....
        /*04fc*/ 	.word	0x00002d10
        /*0500*/ 	.word	0x000000ff
        /*0504*/ 	.word	0x00000000
        /*0508*/ 	.short	0x010a
        /*050a*/ 	.byte	0x05
	.zero		1


	//   ....[64]....
        /*050c*/ 	.word	0x00002da0
        /*0510*/ 	.word	0x000000ff
        /*0514*/ 	.word	0x00000000
        /*0518*/ 	.short	0x010a
        /*051a*/ 	.byte	0x05
	.zero		1


	//   ....[65]....
        /*051c*/ 	.word	0x00002e30
        /*0520*/ 	.word	0x000000ff
        /*0524*/ 	.word	0x00000000
        /*0528*/ 	.short	0x010a
        /*052a*/ 	.byte	0x05
	.zero		1


	//   ....[66]....
        /*052c*/ 	.word	0x00002ed0
        /*0530*/ 	.word	0x00000000
        /*0534*/ 	.word	0x00000000
        /*0538*/ 	.short	0x010a
        /*053a*/ 	.byte	0xff
	.zero		1


	//   ....[67]....
        /*053c*/ 	.word	0x00002ff0
        /*0540*/ 	.word	0x00000002
        /*0544*/ 	.word	0x00000150
        /*0548*/ 	.short	0x010a
        /*054a*/ 	.byte	0xff
	.zero		1


	//   ....[68]....
        /*054c*/ 	.word	0x00003060
        /*0550*/ 	.word	0x00000002
        /*0554*/ 	.word	0x00000000
        /*0558*/ 	.short	0x0101
        /*055a*/ 	.byte	0xff
	.zero		1


	//   ....[69]....
        /*055c*/ 	.word	0x00003080
        /*0560*/ 	.word	0x000000ff
        /*0564*/ 	.word	0x00000100
        /*0568*/ 	.short	0x010a
        /*056a*/ 	.byte	0x04
	.zero		1


	//   ....[70]....
        /*056c*/ 	.word	0x000031a0
        /*0570*/ 	.word	0x00000002
        /*0574*/ 	.word	0x000000f0
        /*0578*/ 	.short	0x010a
        /*057a*/ 	.byte	0xff
	.zero		1


	//   ....[71]....
        /*057c*/ 	.word	0x000032a0
        /*0580*/ 	.word	0x00000002
        /*0584*/ 	.word	0x00000000
        /*0588*/ 	.short	0x0101
        /*058a*/ 	.byte	0xff
	.zero		1


	//   ....[72]....
        /*058c*/ 	.word	0x00003330
        /*0590*/ 	.word	0x000000ff
        /*0594*/ 	.word	0x00000100
        /*0598*/ 	.short	0x0106
        /*059a*/ 	.byte	0x04
	.zero		1


	//   ....[73]....
        /*059c*/ 	.word	0x00003350
        /*05a0*/ 	.word	0x000000ff
        /*05a4*/ 	.word	0x00000100
        /*05a8*/ 	.short	0x010a
        /*05aa*/ 	.byte	0x04
	.zero		1


	//   ....[74]....
        /*05ac*/ 	.word	0x000033e0
        /*05b0*/ 	.word	0x000000ff
        /*05b4*/ 	.word	0x00000100
        /*05b8*/ 	.short	0x0106
        /*05ba*/ 	.byte	0x07
	.zero		1


	//   ....[75]....
        /*05bc*/ 	.word	0x00003420
        /*05c0*/ 	.word	0x00000000
        /*05c4*/ 	.word	0x00000100
        /*05c8*/ 	.short	0x010a
        /*05ca*/ 	.byte	0xff
	.zero		1


	//   ....[76]....
        /*05cc*/ 	.word	0x00003930
        /*05d0*/ 	.word	0x00000000
        /*05d4*/ 	.word	0x000000f0
        /*05d8*/ 	.short	0x010a
        /*05da*/ 	.byte	0xff
	.zero		1


	//   ....[77]....
        /*05dc*/ 	.word	0x00003a30
        /*05e0*/ 	.word	0x00000003
        /*05e4*/ 	.word	0x00000000
        /*05e8*/ 	.short	0x0101
        /*05ea*/ 	.byte	0xff
	.zero		1


	//   ....[78]....
        /*05ec*/ 	.word	0x00003a40
        /*05f0*/ 	.word	0x000000ff
        /*05f4*/ 	.word	0x00000000
        /*05f8*/ 	.short	0x010a
        /*05fa*/ 	.byte	0x04
	.zero		1


	//   ....[79]....
        /*05fc*/ 	.word	0x00003ac0
        /*0600*/ 	.word	0x000000ff
        /*0604*/ 	.word	0x00000130
        /*0608*/ 	.short	0x010a
        /*060a*/ 	.byte	0x17
	.zero		1


	//   ....[80]....
        /*060c*/ 	.word	0x00003ba0
        /*0610*/ 	.word	0x000000ff
        /*0614*/ 	.word	0x00000000
        /*0618*/ 	.short	0x010a
        /*061a*/ 	.byte	0x05
	.zero		1


	//   ....[81]....
        /*061c*/ 	.word	0x00003ce0
        /*0620*/ 	.word	0x000000ff
        /*0624*/ 	.word	0x00000000
        /*0628*/ 	.short	0x010a
        /*062a*/ 	.byte	0x04
	.zero		1


	//   ....[82]....
        /*062c*/ 	.word	0x00003ed0
        /*0630*/ 	.word	0x000000ff
        /*0634*/ 	.word	0x00000000
        /*0638*/ 	.short	0x010a
        /*063a*/ 	.byte	0x04
	.zero		1


	//   ....[83]....
        /*063c*/ 	.word	0x00003f60
        /*0640*/ 	.word	0x000000ff
        /*0644*/ 	.word	0x00000000
        /*0648*/ 	.short	0x010a
        /*064a*/ 	.byte	0x05
	.zero		1


	//   ....[84]....
        /*064c*/ 	.word	0x00003ff0
        /*0650*/ 	.word	0x000000ff
        /*0654*/ 	.word	0x00000000
        /*0658*/ 	.short	0x010a
        /*065a*/ 	.byte	0x05
	.zero		1


	//   ....[85]....
        /*065c*/ 	.word	0x00004080
        /*0660*/ 	.word	0x000000ff
        /*0664*/ 	.word	0x00000000
        /*0668*/ 	.short	0x010a
        /*066a*/ 	.byte	0x04
	.zero		1


	//   ....[86]....
        /*066c*/ 	.word	0x00004550
        /*0670*/ 	.word	0x0000000c
        /*0674*/ 	.word	0x000000f0
        /*0678*/ 	.short	0x010a
        /*067a*/ 	.byte	0xff
	.zero		1


	//   ....[87]....
        /*067c*/ 	.word	0x000046c0
        /*0680*/ 	.word	0x00000000
        /*0684*/ 	.word	0x00000000
        /*0688*/ 	.short	0x0101
        /*068a*/ 	.byte	0xff
	.zero		1


	//   ....[88]....
        /*068c*/ 	.word	0x00004b50
        /*0690*/ 	.word	0x000000ff
        /*0694*/ 	.word	0x000000e8
        /*0698*/ 	.short	0x010a
        /*069a*/ 	.byte	0x15
	.zero		1


	//   ....[89]....
        /*069c*/ 	.word	0x00004cd0
        /*06a0*/ 	.word	0x000000ff
        /*06a4*/ 	.word	0x000000c0
        /*06a8*/ 	.short	0x010a
        /*06aa*/ 	.byte	0x15
	.zero		1


	//   ....[90]....
        /*06ac*/ 	.word	0x00004e50
        /*06b0*/ 	.word	0x000000ff
        /*06b4*/ 	.word	0x000000a0
        /*06b8*/ 	.short	0x010b
        /*06ba*/ 	.byte	0x15
	.zero		1


	//   ....[91]....
        /*06bc*/ 	.word	0x00004e60
        /*06c0*/ 	.word	0x000000ff
        /*06c4*/ 	.word	0x00000000
        /*06c8*/ 	.short	0x0101
        /*06ca*/ 	.byte	0x06
	.zero		1


	//   ....[92]....
        /*06cc*/ 	.word	0x00004e70
        /*06d0*/ 	.word	0x000000ff
        /*06d4*/ 	.word	0x000000c8
        /*06d8*/ 	.short	0x010a
        /*06da*/ 	.byte	0x15
	.zero		1


	//   ....[93]....
        /*06dc*/ 	.word	0x00004fd0
        /*06e0*/ 	.word	0x000000ff
        /*06e4*/ 	.word	0x000000a8
        /*06e8*/ 	.short	0x010b
        /*06ea*/ 	.byte	0x15
	.zero		1


	//   ....[94]....
        /*06ec*/ 	.word	0x00004fe0
        /*06f0*/ 	.word	0x000000ff
        /*06f4*/ 	.word	0x00000000
        /*06f8*/ 	.short	0x0101
        /*06fa*/ 	.byte	0x06
	.zero		1


	//   ....[95]....
        /*06fc*/ 	.word	0x00004ff0
        /*0700*/ 	.word	0x000000ff
        /*0704*/ 	.word	0x000000d0
        /*0708*/ 	.short	0x010a
        /*070a*/ 	.byte	0x15
	.zero		1


	//   ....[96]....
        /*070c*/ 	.word	0x00005140
        /*0710*/ 	.word	0x000000ff
        /*0714*/ 	.word	0x000000b0
        /*0718*/ 	.short	0x010b
        /*071a*/ 	.byte	0x15
	.zero		1


	//   ....[97]....
        /*071c*/ 	.word	0x00005150
        /*0720*/ 	.word	0x000000ff
        /*0724*/ 	.word	0x00000000
        /*0728*/ 	.short	0x0101
        /*072a*/ 	.byte	0x06
	.zero		1


	//   ....[98]....
        /*072c*/ 	.word	0x00005160
        /*0730*/ 	.word	0x000000ff
        /*0734*/ 	.word	0x000000d8
        /*0738*/ 	.short	0x010a
        /*073a*/ 	.byte	0x15
	.zero		1


	//   ....[99]....
        /*073c*/ 	.word	0x00005360
        /*0740*/ 	.word	0x000000ff
        /*0744*/ 	.word	0x000000b8
        /*0748*/ 	.short	0x010b
        /*074a*/ 	.byte	0x15
	.zero		1


	//   ....[100]....
        /*074c*/ 	.word	0x00005370
        /*0750*/ 	.word	0x000000ff
        /*0754*/ 	.word	0x00000000
        /*0758*/ 	.short	0x0101
        /*075a*/ 	.byte	0x25
	.zero		1


	//   ....[101]....
        /*075c*/ 	.word	0x000053a0
        /*0760*/ 	.word	0x000000ff
        /*0764*/ 	.word	0x000000c0
        /*0768*/ 	.short	0x010a
        /*076a*/ 	.byte	0x15
	.zero		1


	//   ....[102]....
        /*076c*/ 	.word	0x000053c0
        /*0770*/ 	.word	0x000000ff
        /*0774*/ 	.word	0x000000c8
        /*0778*/ 	.short	0x010a
        /*077a*/ 	.byte	0x15
	.zero		1


	//   ....[103]....
        /*077c*/ 	.word	0x000053e0
        /*0780*/ 	.word	0x000000ff
        /*0784*/ 	.word	0x000000d0
        /*0788*/ 	.short	0x010a
        /*078a*/ 	.byte	0x15
	.zero		1


	//   ....[104]....
        /*078c*/ 	.word	0x00005420
        /*0790*/ 	.word	0x00000000
        /*0794*/ 	.word	0x000000d8
        /*0798*/ 	.short	0x010a
        /*079a*/ 	.byte	0xff
	.zero		1


	//   ....[105]....
        /*079c*/ 	.word	0x00005760
        /*07a0*/ 	.word	0x00000003
        /*07a4*/ 	.word	0x000000f0
        /*07a8*/ 	.short	0x010a
        /*07aa*/ 	.byte	0xff
	.zero		1


	//   ....[106]....
        /*07ac*/ 	.word	0x000058e0
        /*07b0*/ 	.word	0x00000000
        /*07b4*/ 	.word	0x00000000
        /*07b8*/ 	.short	0x0101
        /*07ba*/ 	.byte	0xff
	.zero		1


	//   ....[107]....
        /*07bc*/ 	.word	0x00006400
        /*07c0*/ 	.word	0x00000002
        /*07c4*/ 	.word	0x000000a0
        /*07c8*/ 	.short	0x010a
        /*07ca*/ 	.byte	0xff
	.zero		1


	//   ....[108]....
        /*07cc*/ 	.word	0x00006440
        /*07d0*/ 	.word	0x00000034
        /*07d4*/ 	.word	0x00000110
        /*07d8*/ 	.short	0x010a
        /*07da*/ 	.byte	0xff
	.zero		1


	//   ....[109]....
        /*07dc*/ 	.word	0x00006580
        /*07e0*/ 	.word	0x00000002
        /*07e4*/ 	.word	0x000000a0
        /*07e8*/ 	.short	0x010a
        /*07ea*/ 	.byte	0xff
	.zero		1


	//   ....[110]....
        /*07ec*/ 	.word	0x000066a0
        /*07f0*/ 	.word	0x00000000
        /*07f4*/ 	.word	0x00000000
        /*07f8*/ 	.short	0x0101
        /*07fa*/ 	.byte	0xff
	.zero		1


	//   ....[111]....
        /*07fc*/ 	.word	0x00006720
        /*0800*/ 	.word	0x00000034
        /*0804*/ 	.word	0x00000110
        /*0808*/ 	.short	0x010a
        /*080a*/ 	.byte	0xff
	.zero		1


	//   ....[112]....
        /*080c*/ 	.word	0x00007290
        /*0810*/ 	.word	0x00000000
        /*0814*/ 	.word	0x000000a0
        /*0818*/ 	.short	0x010a
        /*081a*/ 	.byte	0xff
	.zero		1


	//   ....[113]....
        /*081c*/ 	.word	0x00007340
        /*0820*/ 	.word	0x00000000
        /*0824*/ 	.word	0x000000a0
        /*0828*/ 	.short	0x010a
        /*082a*/ 	.byte	0xff
	.zero		1


	//   ....[114]....
        /*082c*/ 	.word	0x00007460
        /*0830*/ 	.word	0x00000000
        /*0834*/ 	.word	0x00000000
        /*0838*/ 	.short	0x0101
        /*083a*/ 	.byte	0xff
	.zero		1


	//   ....[115]....
        /*083c*/ 	.word	0x00007fd0
        /*0840*/ 	.word	0x00000000
        /*0844*/ 	.word	0x000000a0
        /*0848*/ 	.short	0x010a
        /*084a*/ 	.byte	0xff
	.zero		1


	//   ....[116]....
        /*084c*/ 	.word	0x00008080
        /*0850*/ 	.word	0x00000000
        /*0854*/ 	.word	0x000000a0
        /*0858*/ 	.short	0x010a
        /*085a*/ 	.byte	0xff
	.zero		1


	//   ....[117]....
        /*085c*/ 	.word	0x000081b0
        /*0860*/ 	.word	0x00000000
        /*0864*/ 	.word	0x00000000
        /*0868*/ 	.short	0x0101
        /*086a*/ 	.byte	0xff
	.zero		1


	//   ....[118]....
        /*086c*/ 	.word	0x00008d50
        /*0870*/ 	.word	0x00000000
        /*0874*/ 	.word	0x000000a0
        /*0878*/ 	.short	0x010a
        /*087a*/ 	.byte	0xff
	.zero		1


	//   ....[119]....
        /*087c*/ 	.word	0x00008e00
        /*0880*/ 	.word	0x00000000
        /*0884*/ 	.word	0x000000a0
        /*0888*/ 	.short	0x010a
        /*088a*/ 	.byte	0xff
	.zero		1


	//   ....[120]....
        /*088c*/ 	.word	0x00008f20
        /*0890*/ 	.word	0x00000000
        /*0894*/ 	.word	0x00000000
        /*0898*/ 	.short	0x0101
        /*089a*/ 	.byte	0xff
	.zero		1


	//   ....[121]....
        /*089c*/ 	.word	0x00009330
        /*08a0*/ 	.word	0x000000ff
        /*08a4*/ 	.word	0x00000000
        /*08a8*/ 	.short	0x0101
        /*08aa*/ 	.byte	0x04
	.zero		1


	//   ....[122]....
        /*08ac*/ 	.word	0x00009c30
        /*08b0*/ 	.word	0x00000000
        /*08b4*/ 	.word	0x00000160
        /*08b8*/ 	.short	0x010a
        /*08ba*/ 	.byte	0xff
	.zero		1


	//   ....[123]....
        /*08bc*/ 	.word	0x00009c90
        /*08c0*/ 	.word	0x00000000
        /*08c4*/ 	.word	0x00000050
        /*08c8*/ 	.short	0x010a
        /*08ca*/ 	.byte	0xff
	.zero		1


	//   ....[124]....
        /*08cc*/ 	.word	0x00009cf0
        /*08d0*/ 	.word	0x00000000
        /*08d4*/ 	.word	0x00000050
        /*08d8*/ 	.short	0x010a
        /*08da*/ 	.byte	0xff
	.zero		1


	//   ....[125]....
        /*08dc*/ 	.word	0x00009d40
        /*08e0*/ 	.word	0x00000003
        /*08e4*/ 	.word	0x000000f0
        /*08e8*/ 	.short	0x010a
        /*08ea*/ 	.byte	0xff
	.zero		1


	//   ....[126]....
        /*08ec*/ 	.word	0x00009da0
        /*08f0*/ 	.word	0x00000000
        /*08f4*/ 	.word	0x00000000
        /*08f8*/ 	.short	0x010a
        /*08fa*/ 	.byte	0xff
	.zero		1


	//   ....[127]....
        /*08fc*/ 	.word	0x00009e00
        /*0900*/ 	.word	0x00000000
        /*0904*/ 	.word	0x00000000
        /*0908*/ 	.short	0x010a
        /*090a*/ 	.byte	0xff
	.zero		1


	//   ....[128]....
        /*090c*/ 	.word	0x00009e60
        /*0910*/ 	.word	0x00000000
        /*0914*/ 	.word	0x00000000
        /*0918*/ 	.short	0x010a
        /*091a*/ 	.byte	0xff
	.zero		1


	//   ....[129]....
        /*091c*/ 	.word	0x00009ec0
        /*0920*/ 	.word	0x00000000
        /*0924*/ 	.word	0x00000000
        /*0928*/ 	.short	0x010a
        /*092a*/ 	.byte	0xff
	.zero		1


	//   ....[130]....
        /*092c*/ 	.word	0x00009f20
        /*0930*/ 	.word	0x00000000
        /*0934*/ 	.word	0x00000000
        /*0938*/ 	.short	0x010a
        /*093a*/ 	.byte	0xff
	.zero		1


	//   ....[131]....
        /*093c*/ 	.word	0x00009f80
        /*0940*/ 	.word	0x00000000
        /*0944*/ 	.word	0x00000000
        /*0948*/ 	.short	0x010a
        /*094a*/ 	.byte	0xff
	.zero		1


	//   ....[132]....
        /*094c*/ 	.word	0x00009fe0
        /*0950*/ 	.word	0x00000000
        /*0954*/ 	.word	0x00000000
        /*0958*/ 	.short	0x010a
        /*095a*/ 	.byte	0xff
	.zero		1


	//   ....[133]....
        /*095c*/ 	.word	0x0000a040
        /*0960*/ 	.word	0x00000000
        /*0964*/ 	.word	0x00000000
        /*0968*/ 	.short	0x010a
        /*096a*/ 	.byte	0xff
	.zero		1


	//   ....[134]....
        /*096c*/ 	.word	0x0000a0a0
        /*0970*/ 	.word	0x00000000
        /*0974*/ 	.word	0x00000000
        /*0978*/ 	.short	0x010a
        /*097a*/ 	.byte	0xff
	.zero		1


	//   ....[135]....
        /*097c*/ 	.word	0x0000a0f0
        /*0980*/ 	.word	0x00000002
        /*0984*/ 	.word	0x00000150
        /*0988*/ 	.short	0x010a
        /*098a*/ 	.byte	0xff
	.zero		1


	//   ....[136]....
        /*098c*/ 	.word	0x0000a150
        /*0990*/ 	.word	0x00000002
        /*0994*/ 	.word	0x00000100
        /*0998*/ 	.short	0x010a
        /*099a*/ 	.byte	0xff
	.zero		1


	//   ....[137]....
        /*099c*/ 	.word	0x0000a1a0
        /*09a0*/ 	.word	0x00000002
        /*09a4*/ 	.word	0x000000f0
        /*09a8*/ 	.short	0x010a
        /*09aa*/ 	.byte	0xff
	.zero		1


	//   ....[138]....
        /*09ac*/ 	.word	0x0000a200
        /*09b0*/ 	.word	0x00000000
        /*09b4*/ 	.word	0x00000100
        /*09b8*/ 	.short	0x010a
        /*09ba*/ 	.byte	0xff
	.zero		1


	//   ....[139]....
        /*09bc*/ 	.word	0x0000a250
        /*09c0*/ 	.word	0x00000000
        /*09c4*/ 	.word	0x000000f0
        /*09c8*/ 	.short	0x010a
        /*09ca*/ 	.byte	0xff
	.zero		1


	//   ....[140]....
        /*09cc*/ 	.word	0x0000a2b0
        /*09d0*/ 	.word	0x00000002
        /*09d4*/ 	.word	0x00000130
        /*09d8*/ 	.short	0x010a
        /*09da*/ 	.byte	0xff
	.zero		1


	//   ....[141]....
        /*09dc*/ 	.word	0x0000a310
        /*09e0*/ 	.word	0x00000000
        /*09e4*/ 	.word	0x00000000
        /*09e8*/ 	.short	0x010a
        /*09ea*/ 	.byte	0xff
	.zero		1


	//   ....[142]....
        /*09ec*/ 	.word	0x0000a370
        /*09f0*/ 	.word	0x00000000
        /*09f4*/ 	.word	0x00000000
        /*09f8*/ 	.short	0x010a
        /*09fa*/ 	.byte	0xff
	.zero		1


	//   ....[143]....
        /*09fc*/ 	.word	0x0000a3d0
        /*0a00*/ 	.word	0x00000000
        /*0a04*/ 	.word	0x00000000
        /*0a08*/ 	.short	0x010a
        /*0a0a*/ 	.byte	0xff
	.zero		1


	//   ....[144]....
        /*0a0c*/ 	.word	0x0000a430
        /*0a10*/ 	.word	0x00000000
        /*0a14*/ 	.word	0x00000000
        /*0a18*/ 	.short	0x010a
        /*0a1a*/ 	.byte	0xff
	.zero		1


	//   ....[145]....
        /*0a1c*/ 	.word	0x0000a490
        /*0a20*/ 	.word	0x00000000
        /*0a24*/ 	.word	0x00000000
        /*0a28*/ 	.short	0x010a
        /*0a2a*/ 	.byte	0xff
	.zero		1


	//   ....[146]....
        /*0a2c*/ 	.word	0x0000a4e0
        /*0a30*/ 	.word	0x0000000c
        /*0a34*/ 	.word	0x000000f0
        /*0a38*/ 	.short	0x010a
        /*0a3a*/ 	.byte	0xff
	.zero		1


	//   ....[147]....
        /*0a3c*/ 	.word	0x0000a540
        /*0a40*/ 	.word	0x00000000
        /*0a44*/ 	.word	0x000000e8
        /*0a48*/ 	.short	0x010a
        /*0a4a*/ 	.byte	0xff
	.zero		1


	//   ....[148]....
        /*0a4c*/ 	.word	0x0000a5a0
        /*0a50*/ 	.word	0x00000000
        /*0a54*/ 	.word	0x000000c0
        /*0a58*/ 	.short	0x010a
        /*0a5a*/ 	.byte	0xff
	.zero		1


	//   ....[149]....
        /*0a5c*/ 	.word	0x0000a600
        /*0a60*/ 	.word	0x00000000
        /*0a64*/ 	.word	0x000000c8
        /*0a68*/ 	.short	0x010a
        /*0a6a*/ 	.byte	0xff
	.zero		1


	//   ....[150]....
        /*0a6c*/ 	.word	0x0000a660
        /*0a70*/ 	.word	0x00000000
        /*0a74*/ 	.word	0x000000d0
        /*0a78*/ 	.short	0x010a
        /*0a7a*/ 	.byte	0xff
	.zero		1


	//   ....[151]....
        /*0a7c*/ 	.word	0x0000a6c0
        /*0a80*/ 	.word	0x00000000
        /*0a84*/ 	.word	0x000000d8
        /*0a88*/ 	.short	0x010a
        /*0a8a*/ 	.byte	0xff
	.zero		1


	//   ....[152]....
        /*0a8c*/ 	.word	0x0000a720
        /*0a90*/ 	.word	0x00000000
        /*0a94*/ 	.word	0x000000c0
        /*0a98*/ 	.short	0x010a
        /*0a9a*/ 	.byte	0xff
	.zero		1


	//   ....[153]....
        /*0a9c*/ 	.word	0x0000a780
        /*0aa0*/ 	.word	0x00000000
        /*0aa4*/ 	.word	0x000000c8
        /*0aa8*/ 	.short	0x010a
        /*0aaa*/ 	.byte	0xff
	.zero		1


	//   ....[154]....
        /*0aac*/ 	.word	0x0000a7e0
        /*0ab0*/ 	.word	0x00000000
        /*0ab4*/ 	.word	0x000000d0
        /*0ab8*/ 	.short	0x010a
        /*0aba*/ 	.byte	0xff
	.zero		1


	//   ....[155]....
        /*0abc*/ 	.word	0x0000a830
        /*0ac0*/ 	.word	0x00000003
        /*0ac4*/ 	.word	0x000000f0
        /*0ac8*/ 	.short	0x010a
        /*0aca*/ 	.byte	0xff
	.zero		1


	//   ....[156]....
        /*0acc*/ 	.word	0x0000a880
        /*0ad0*/ 	.word	0x00000002
        /*0ad4*/ 	.word	0x000000a0
        /*0ad8*/ 	.short	0x010a
        /*0ada*/ 	.byte	0xff
	.zero		1


	//   ....[157]....
        /*0adc*/ 	.word	0x0000a8d0
        /*0ae0*/ 	.word	0x00000034
        /*0ae4*/ 	.word	0x00000110
        /*0ae8*/ 	.short	0x010a
        /*0aea*/ 	.byte	0xff
	.zero		1


	//   ....[158]....
        /*0aec*/ 	.word	0x0000a920
        /*0af0*/ 	.word	0x00000000
        /*0af4*/ 	.word	0x000000a0
        /*0af8*/ 	.short	0x010a
        /*0afa*/ 	.byte	0xff
	.zero		1


	//   ....[159]....
        /*0afc*/ 	.word	0x0000a970
        /*0b00*/ 	.word	0x00000000
        /*0b04*/ 	.word	0x000000a0
        /*0b08*/ 	.short	0x010a
        /*0b0a*/ 	.byte	0xff
	.zero		1


	//   ....[160]....
        /*0b0c*/ 	.word	0x0000a9c0
        /*0b10*/ 	.word	0x00000000
        /*0b14*/ 	.word	0x000000a0
        /*0b18*/ 	.short	0x010a
        /*0b1a*/ 	.byte	0xff
	.zero		1


	//----- nvinfo : EIATTR_NUM_MBARRIERS
	.align		4
.L_48:
        /*0b1c*/ 	.byte	0x03, 0x38
        /*0b1e*/ 	.short	0x002e


	//----- nvinfo : EIATTR_EXIT_INSTR_OFFSETS
	.align		4
        /*0b20*/ 	.byte	0x04, 0x1c
        /*0b22*/ 	.short	(.L_50 - .L_49)


	//   ....[0]....
.L_49:
        /*0b24*/ 	.word	0x00002f00


	//   ....[1]....
        /*0b28*/ 	.word	0x000033f0


	//   ....[2]....
        /*0b2c*/ 	.word	0x00003450


	//   ....[3]....
        /*0b30*/ 	.word	0x000042e0


	//   ....[4]....
        /*0b34*/ 	.word	0x00005450


	//   ....[5]....
        /*0b38*/ 	.word	0x00005490


	//   ....[6]....
        /*0b3c*/ 	.word	0x00009c20


	//----- nvinfo : EIATTR_MAX_THREADS
	.align		4
.L_50:
        /*0b40*/ 	.byte	0x04, 0x05
        /*0b42*/ 	.short	(.L_52 - .L_51)
.L_51:
        /*0b44*/ 	.word	0x00000100
        /*0b48*/ 	.word	0x00000001
        /*0b4c*/ 	.word	0x00000001


	//----- nvinfo : EIATTR_CRS_STACK_SIZE
	.align		4
.L_52:
        /*0b50*/ 	.byte	0x04, 0x1e
        /*0b52*/ 	.short	(.L_54 - .L_53)
.L_53:
        /*0b54*/ 	.word	0x00000000


	//----- nvinfo : EIATTR_CBANK_PARAM_SIZE
	.align		4
.L_54:
        /*0b58*/ 	.byte	0x03, 0x19
        /*0b5a*/ 	.short	0x0800


	//----- nvinfo : EIATTR_PARAM_CBANK
	.align		4
        /*0b5c*/ 	.byte	0x04, 0x0a
        /*0b5e*/ 	.short	(.L_56 - .L_55)
	.align		4
.L_55:
        /*0b60*/ 	.word	index@(.nv.constant0._ZN7cutlass13device_kernelINS_4gemm6kernel13GemmUniversalIN4cute5tupleIJiiiiEEENS1_10collective13CollectiveMmaINS1_35MainloopSm100TmaUmmaWarpSpecializedILi10ELi2ELi4ENS5_IJNS4_1CILi1EEENSA_ILi8EEESB_EEEEENS5_IJNSA_ILi64EEENSA_ILi256EEESF_EEEaNS5_IJlSB_lEEEaSI_NS4_8TiledMMAINS4_8MMA_AtomIJNS4_15SM100_MMA_S8_SSIaaiLi64ELi256ELNS4_4UMMA5MajorE0ELSN_0ELNSM_8SaturateE0EEEEEENS4_6LayoutINS5_IJSB_SB_SB_EEENS5_IJNSA_ILi0EEEST_ST_EEEEENS5_IJNS4_10UnderscoreESW_SW_EEEEENS4_23SM90_TMA_LOAD_MULTICASTENS4_14ComposedLayoutINS4_7SwizzleILi2ELi4ELi3EEENS4_18smem_ptr_flag_bitsILi8EEENSR_INS5_IJSC_SF_EEENS5_IJSF_SB_EEEEEEEvNS4_8identityENS4_13SM90_TMA_LOADES18_vS19_EENS_8epilogue10collective18CollectiveEpilogueINS1C_23Sm100TmaWarpSpecializedILi4ELi2ELi32ELb0ELb0EEEJSH_NS5_IJNSR_ISF_SB_EES1H_EEEaSI_aSI_NS1C_6fusion15FusionCallbacksIS1G_NS1J_17LinearCombinationIaiaiLNS_15FloatRoundStyleE2EEESH_S1I_JEEENS4_5SM1004TMEM4LOAD26SM100_TMEM_LOAD_16dp32b32xES1A_S18_NS4_39AutoVectorizingCopyWithAssumedAlignmentILi128EEENS4_14SM90_TMA_STOREES18_S1U_S1U_EEEvvEEEEvNT_6ParamsE)
        /*0b64*/ 	.short	0x0380
        /*0b66*/ 	.short	0x0800


	//----- nvinfo : EIATTR_SW_WAR
	.align		4
.L_56:
        /*0b68*/ 	.byte	0x04, 0x36
        /*0b6a*/ 	.short	(.L_58 - .L_57)
.L_57:
        /*0b6c*/ 	.word	0x00000008
.L_58:


//--------------------- .nv.callgraph             --------------------------
	.section	.nv.callgraph,"",@"SHT_CUDA_CALLGRAPH"
	.align	4
	.sectionentsize	8
	.align		4
        /*0000*/ 	.word	0x00000000
	.align		4
        /*0004*/ 	.word	0xffffffff
	.align		4
        /*0008*/ 	.word	index@(_ZN7cutlass13device_kernelINS_4gemm6kernel13GemmUniversalIN4cute5tupleIJiiiiEEENS1_10collective13CollectiveMmaINS1_35MainloopSm100TmaUmmaWarpSpecializedILi10ELi2ELi4ENS5_IJNS4_1CILi1EEENSA_ILi8EEESB_EEEEENS5_IJNSA_ILi64EEENSA_ILi256EEESF_EEEaNS5_IJlSB_lEEEaSI_NS4_8TiledMMAINS4_8MMA_AtomIJNS4_15SM100_MMA_S8_SSIaaiLi64ELi256ELNS4_4UMMA5MajorE0ELSN_0ELNSM_8SaturateE0EEEEEENS4_6LayoutINS5_IJSB_SB_SB_EEENS5_IJNSA_ILi0EEEST_ST_EEEEENS5_IJNS4_10UnderscoreESW_SW_EEEEENS4_23SM90_TMA_LOAD_MULTICASTENS4_14ComposedLayoutINS4_7SwizzleILi2ELi4ELi3EEENS4_18smem_ptr_flag_bitsILi8EEENSR_INS5_IJSC_SF_EEENS5_IJSF_SB_EEEEEEEvNS4_8identityENS4_13SM90_TMA_LOADES18_vS19_EENS_8epilogue10collective18CollectiveEpilogueINS1C_23Sm100TmaWarpSpecializedILi4ELi2ELi32ELb0ELb0EEEJSH_NS5_IJNSR_ISF_SB_EES1H_EEEaSI_aSI_NS1C_6fusion15FusionCallbacksIS1G_NS1J_17LinearCombinationIaiaiLNS_15FloatRoundStyleE2EEESH_S1I_JEEENS4_5SM1004TMEM4LOAD26SM100_TMEM_LOAD_16dp32b32xES1A_S18_NS4_39AutoVectorizingCopyWithAssumedAlignmentILi128EEENS4_14SM90_TMA_STOREES18_S1U_S1U_EEEvvEEEEvNT_6ParamsE)
	.align		4
        /*000c*/ 	.word	index@(__assertfail)
	.align		4
        /*0010*/ 	.word	0x00000000
	.align		4
        /*0014*/ 	.word	0xfffffffe
	.align		4
        /*0018*/ 	.word	0x00000000
	.align		4
        /*001c*/ 	.word	0xfffffffd
	.align		4
        /*0020*/ 	.word	0x00000000
	.align		4
        /*0024*/ 	.word	0xfffffffc


//--------------------- .nv.constant4             --------------------------
	.section	.nv.constant4,"a",@progbits
	.align	8
	.align		8
.nv.constant4:
        /*0000*/ 	.dword	__assertfail
	.align		8
        /*0008*/ 	.dword	__unnamed_1
	.align		8
        /*0010*/ 	.dword	__unnamed_2
	.align		8
        /*0018*/ 	.dword	__unnamed_3
	.align		8
        /*0020*/ 	.dword	_ZN40_INTERNAL_a1f66b63_4_k_cu_33e3493f_293024cuda3std3__45__cpo5beginE
	.align		8
        /*0028*/ 	.dword	_ZN40_INTERNAL_a1f66b63_4_k_cu_33e3493f_293024cuda3std3__45__cpo3endE
	.align		8
        /*0030*/ 	.dword	_ZN40_INTERNAL_a1f66b63_4_k_cu_33e3493f_293024cuda3std3__45__cpo6cbeginE
	.align		8
        /*0038*/ 	.dword	_ZN40_INTERNAL_a1f66b63_4_k_cu_33e3493f_293024cuda3std3__45__cpo4cendE
	.align		8
        /*0040*/ 	.dword	_ZN40_INTERNAL_a1f66b63_4_k_cu_33e3493f_293024cuda3std3__442_GLOBAL__N__a1f66b63_4_k_cu_33e3493f_293026ignoreE
	.align		8
        /*0048*/ 	.dword	_ZN40_INTERNAL_a1f66b63_4_k_cu_33e3493f_293024cuda3std3__419piecewise_constructE
	.align		8
        /*0050*/ 	.dword	_ZN40_INTERNAL_a1f66b63_4_k_cu_33e3493f_293024cuda3std3__48in_placeE
	.align		8
        /*0058*/ 	.dword	_ZN40_INTERNAL_a1f66b63_4_k_cu_33e3493f_293024cuda3std6ranges3__45__cpo4swapE
	.align		8
        /*0060*/ 	.dword	_ZN40_INTERNAL_a1f66b63_4_k_cu_33e3493f_293024cuda3std6ranges3__45__cpo9iter_moveE
	.align		8
        /*0068*/ 	.dword	_ZN40_INTERNAL_a1f66b63_4_k_cu_33e3493f_293024cute7productE
	.align		8
        /*0070*/ 	.dword	_ZN40_INTERNAL_a1f66b63_4_k_cu_33e3493f_293024cute1_E
	.align		8
        /*0078*/ 	.dword	$str$25
	.align		8
        /*0080*/ 	.dword	$str$26
	.align		8
        /*0088*/ 	.dword	$str$27
	.align		8
        /*0090*/ 	.dword	$str$28


//--------------------- .text._ZN7cutlass13device_kernelINS_4gemm6kernel13GemmUniversalIN4cute5tupleIJiiiiEEENS1_10collective13CollectiveMmaINS1_35MainloopSm100TmaUmmaWarpSpecializedILi10ELi2ELi4ENS5_IJNS4_1CILi1EEENSA_ILi8EEESB_EEEEENS5_IJNSA_ILi64EEENSA_ILi256EEESF_EEEaNS5_IJlSB_lEEEaSI_NS4_8TiledMMAINS4_8MMA_AtomIJNS4_15SM100_MMA_S8_SSIaaiLi64ELi256ELNS4_4UMMA5MajorE0ELSN_0ELNSM_8SaturateE0EEEEEENS4_6LayoutINS5_IJSB_SB_SB_EEENS5_IJNSA_ILi0EEEST_ST_EEEEENS5_IJNS4_10UnderscoreESW_SW_EEEEENS4_23SM90_TMA_LOAD_MULTICASTENS4_14ComposedLayoutINS4_7SwizzleILi2ELi4ELi3EEENS4_18smem_ptr_flag_bitsILi8EEENSR_INS5_IJSC_SF_EEENS5_IJSF_SB_EEEEEEEvNS4_8identityENS4_13SM90_TMA_LOADES18_vS19_EENS_8epilogue10collective18CollectiveEpilogueINS1C_23Sm100TmaWarpSpecializedILi4ELi2ELi32ELb0ELb0EEEJSH_NS5_IJNSR_ISF_SB_EES1H_EEEaSI_aSI_NS1C_6fusion15FusionCallbacksIS1G_NS1J_17LinearCombinationIaiaiLNS_15FloatRoundStyleE2EEESH_S1I_JEEENS4_5SM1004TMEM4LOAD26SM100_TMEM_LOAD_16dp32b32xES1A_S18_NS4_39AutoVectorizingCopyWithAssumedAlignmentILi128EEENS4_14SM90_TMA_STOREES18_S1U_S1U_EEEvvEEEEvNT_6ParamsE --------------------------
	.section	.text._ZN7cutlass13device_kernelINS_4gemm6kernel13GemmUniversalIN4cute5tupleIJiiiiEEENS1_10collective13CollectiveMmaINS1_35MainloopSm100TmaUmmaWarpSpecializedILi10ELi2ELi4ENS5_IJNS4_1CILi1EEENSA_ILi8EEESB_EEEEENS5_IJNSA_ILi64EEENSA_ILi256EEESF_EEEaNS5_IJlSB_lEEEaSI_NS4_8TiledMMAINS4_8MMA_AtomIJNS4_15SM100_MMA_S8_SSIaaiLi64ELi256ELNS4_4UMMA5MajorE0ELSN_0ELNSM_8SaturateE0EEEEEENS4_6LayoutINS5_IJSB_SB_SB_EEENS5_IJNSA_ILi0EEEST_ST_EEEEENS5_IJNS4_10UnderscoreESW_SW_EEEEENS4_23SM90_TMA_LOAD_MULTICASTENS4_14ComposedLayoutINS4_7SwizzleILi2ELi4ELi3EEENS4_18smem_ptr_flag_bitsILi8EEENSR_INS5_IJSC_SF_EEENS5_IJSF_SB_EEEEEEEvNS4_8identityENS4_13SM90_TMA_LOADES18_vS19_EENS_8epilogue10collective18CollectiveEpilogueINS1C_23Sm100TmaWarpSpecializedILi4ELi2ELi32ELb0ELb0EEEJSH_NS5_IJNSR_ISF_SB_EES1H_EEEaSI_aSI_NS1C_6fusion15FusionCallbacksIS1G_NS1J_17LinearCombinationIaiaiLNS_15FloatRoundStyleE2EEESH_S1I_JEEENS4_5SM1004TMEM4LOAD26SM100_TMEM_LOAD_16dp32b32xES1A_S18_NS4_39AutoVectorizingCopyWithAssumedAlignmentILi128EEENS4_14SM90_TMA_STOREES18_S1U_S1U_EEEvvEEEEvNT_6ParamsE,"ax",@progbits
	.align	128
.text._ZN7cutlass13device_kernelINS_4gemm6kernel13GemmUniversalIN4cute5tupleIJiiiiEEENS1_10collective13CollectiveMmaINS1_35MainloopSm100TmaUmmaWarpSpecializedILi10ELi2ELi4ENS5_IJNS4_1CILi1EEENSA_ILi8EEESB_EEEEENS5_IJNSA_ILi64EEENSA_ILi256EEESF_EEEaNS5_IJlSB_lEEEaSI_NS4_8TiledMMAINS4_8MMA_AtomIJNS4_15SM100_MMA_S8_SSIaaiLi64ELi256ELNS4_4UMMA5MajorE0ELSN_0ELNSM_8SaturateE0EEEEEENS4_6LayoutINS5_IJSB_SB_SB_EEENS5_IJNSA_ILi0EEEST_ST_EEEEENS5_IJNS4_10UnderscoreESW_SW_EEEEENS4_23SM90_TMA_LOAD_MULTICASTENS4_14ComposedLayoutINS4_7SwizzleILi2ELi4ELi3EEENS4_18smem_ptr_flag_bitsILi8EEENSR_INS5_IJSC_SF_EEENS5_IJSF_SB_EEEEEEEvNS4_8identityENS4_13SM90_TMA_LOADES18_vS19_EENS_8epilogue10collective18CollectiveEpilogueINS1C_23Sm100TmaWarpSpecializedILi4ELi2ELi32ELb0ELb0EEEJSH_NS5_IJNSR_ISF_SB_EES1H_EEEaSI_aSI_NS1C_6fusion15FusionCallbacksIS1G_NS1J_17LinearCombinationIaiaiLNS_15FloatRoundStyleE2EEESH_S1I_JEEENS4_5SM1004TMEM4LOAD26SM100_TMEM_LOAD_16dp32b32xES1A_S18_NS4_39AutoVectorizingCopyWithAssumedAlignmentILi128EEENS4_14SM90_TMA_STOREES18_S1U_S1U_EEEvvEEEEvNT_6ParamsE:
        .type           _ZN7cutlass13device_kernelINS_4gemm6kernel13GemmUniversalIN4cute5tupleIJiiiiEEENS1_10collective13CollectiveMmaINS1_35MainloopSm100TmaUmmaWarpSpecializedILi10ELi2ELi4ENS5_IJNS4_1CILi1EEENSA_ILi8EEESB_EEEEENS5_IJNSA_ILi64EEENSA_ILi256EEESF_EEEaNS5_IJlSB_lEEEaSI_NS4_8TiledMMAINS4_8MMA_AtomIJNS4_15SM100_MMA_S8_SSIaaiLi64ELi256ELNS4_4UMMA5MajorE0ELSN_0ELNSM_8SaturateE0EEEEEENS4_6LayoutINS5_IJSB_SB_SB_EEENS5_IJNSA_ILi0EEEST_ST_EEEEENS5_IJNS4_10UnderscoreESW_SW_EEEEENS4_23SM90_TMA_LOAD_MULTICASTENS4_14ComposedLayoutINS4_7SwizzleILi2ELi4ELi3EEENS4_18smem_ptr_flag_bitsILi8EEENSR_INS5_IJSC_SF_EEENS5_IJSF_SB_EEEEEEEvNS4_8identityENS4_13SM90_TMA_LOADES18_vS19_EENS_8epilogue10collective18CollectiveEpilogueINS1C_23Sm100TmaWarpSpecializedILi4ELi2ELi32ELb0ELb0EEEJSH_NS5_IJNSR_ISF_SB_EES1H_EEEaSI_aSI_NS1C_6fusion15FusionCallbacksIS1G_NS1J_17LinearCombinationIaiaiLNS_15FloatRoundStyleE2EEESH_S1I_JEEENS4_5SM1004TMEM4LOAD26SM100_TMEM_LOAD_16dp32b32xES1A_S18_NS4_39AutoVectorizingCopyWithAssumedAlignmentILi128EEENS4_14SM90_TMA_STOREES18_S1U_S1U_EEEvvEEEEvNT_6ParamsE,@function
        .size           _ZN7cutlass13device_kernelINS_4gemm6kernel13GemmUniversalIN4cute5tupleIJiiiiEEENS1_10collective13CollectiveMmaINS1_35MainloopSm100TmaUmmaWarpSpecializedILi10ELi2ELi4ENS5_IJNS4_1CILi1EEENSA_ILi8EEESB_EEEEENS5_IJNSA_ILi64EEENSA_ILi256EEESF_EEEaNS5_IJlSB_lEEEaSI_NS4_8TiledMMAINS4_8MMA_AtomIJNS4_15SM100_MMA_S8_SSIaaiLi64ELi256ELNS4_4UMMA5MajorE0ELSN_0ELNSM_8SaturateE0EEEEEENS4_6LayoutINS5_IJSB_SB_SB_EEENS5_IJNSA_ILi0EEEST_ST_EEEEENS5_IJNS4_10UnderscoreESW_SW_EEEEENS4_23SM90_TMA_LOAD_MULTICASTENS4_14ComposedLayoutINS4_7SwizzleILi2ELi4ELi3EEENS4_18smem_ptr_flag_bitsILi8EEENSR_INS5_IJSC_SF_EEENS5_IJSF_SB_EEEEEEEvNS4_8identityENS4_13SM90_TMA_LOADES18_vS19_EENS_8epilogue10collective18CollectiveEpilogueINS1C_23Sm100TmaWarpSpecializedILi4ELi2ELi32ELb0ELb0EEEJSH_NS5_IJNSR_ISF_SB_EES1H_EEEaSI_aSI_NS1C_6fusion15FusionCallbacksIS1G_NS1J_17LinearCombinationIaiaiLNS_15FloatRoundStyleE2EEESH_S1I_JEEENS4_5SM1004TMEM4LOAD26SM100_TMEM_LOAD_16dp32b32xES1A_S18_NS4_39AutoVectorizingCopyWithAssumedAlignmentILi128EEENS4_14SM90_TMA_STOREES18_S1U_S1U_EEEvvEEEEvNT_6ParamsE,(.L_x_196 - _ZN7cutlass13device_kernelINS_4gemm6kernel13GemmUniversalIN4cute5tupleIJiiiiEEENS1_10collective13CollectiveMmaINS1_35MainloopSm100TmaUmmaWarpSpecializedILi10ELi2ELi4ENS5_IJNS4_1CILi1EEENSA_ILi8EEESB_EEEEENS5_IJNSA_ILi64EEENSA_ILi256EEESF_EEEaNS5_IJlSB_lEEEaSI_NS4_8TiledMMAINS4_8MMA_AtomIJNS4_15SM100_MMA_S8_SSIaaiLi64ELi256ELNS4_4UMMA5MajorE0ELSN_0ELNSM_8SaturateE0EEEEEENS4_6LayoutINS5_IJSB_SB_SB_EEENS5_IJNSA_ILi0EEEST_ST_EEEEENS5_IJNS4_10UnderscoreESW_SW_EEEEENS4_23SM90_TMA_LOAD_MULTICASTENS4_14ComposedLayoutINS4_7SwizzleILi2ELi4ELi3EEENS4_18smem_ptr_flag_bitsILi8EEENSR_INS5_IJSC_SF_EEENS5_IJSF_SB_EEEEEEEvNS4_8identityENS4_13SM90_TMA_LOADES18_vS19_EENS_8epilogue10collective18CollectiveEpilogueINS1C_23Sm100TmaWarpSpecializedILi4ELi2ELi32ELb0ELb0EEEJSH_NS5_IJNSR_ISF_SB_EES1H_EEEaSI_aSI_NS1C_6fusion15FusionCallbacksIS1G_NS1J_17LinearCombinationIaiaiLNS_15FloatRoundStyleE2EEESH_S1I_JEEENS4_5SM1004TMEM4LOAD26SM100_TMEM_LOAD_16dp32b32xES1A_S18_NS4_39AutoVectorizingCopyWithAssumedAlignmentILi128EEENS4_14SM90_TMA_STOREES18_S1U_S1U_EEEvvEEEEvNT_6ParamsE)
        .other          _ZN7cutlass13device_kernelINS_4gemm6kernel13GemmUniversalIN4cute5tupleIJiiiiEEENS1_10collective13CollectiveMmaINS1_35MainloopSm100TmaUmmaWarpSpecializedILi10ELi2ELi4ENS5_IJNS4_1CILi1EEENSA_ILi8EEESB_EEEEENS5_IJNSA_ILi64EEENSA_ILi256EEESF_EEEaNS5_IJlSB_lEEEaSI_NS4_8TiledMMAINS4_8MMA_AtomIJNS4_15SM100_MMA_S8_SSIaaiLi64ELi256ELNS4_4UMMA5MajorE0ELSN_0ELNSM_8SaturateE0EEEEEENS4_6LayoutINS5_IJSB_SB_SB_EEENS5_IJNSA_ILi0EEEST_ST_EEEEENS5_IJNS4_10UnderscoreESW_SW_EEEEENS4_23SM90_TMA_LOAD_MULTICASTENS4_14ComposedLayoutINS4_7SwizzleILi2ELi4ELi3EEENS4_18smem_ptr_flag_bitsILi8EEENSR_INS5_IJSC_SF_EEENS5_IJSF_SB_EEEEEEEvNS4_8identityENS4_13SM90_TMA_LOADES18_vS19_EENS_8epilogue10collective18CollectiveEpilogueINS1C_23Sm100TmaWarpSpecializedILi4ELi2ELi32ELb0ELb0EEEJSH_NS5_IJNSR_ISF_SB_EES1H_EEEaSI_aSI_NS1C_6fusion15FusionCallbacksIS1G_NS1J_17LinearCombinationIaiaiLNS_15FloatRoundStyleE2EEESH_S1I_JEEENS4_5SM1004TMEM4LOAD26SM100_TMEM_LOAD_16dp32b32xES1A_S18_NS4_39AutoVectorizingCopyWithAssumedAlignmentILi128EEENS4_14SM90_TMA_STOREES18_S1U_S1U_EEEvvEEEEvNT_6ParamsE,@"STO_CUDA_ENTRY STV_DEFAULT"
_ZN7cutlass13device_kernelINS_4gemm6kernel13GemmUniversalIN4cute5tupleIJiiiiEEENS1_10collective13CollectiveMmaINS1_35MainloopSm100TmaUmmaWarpSpecializedILi10ELi2ELi4ENS5_IJNS4_1CILi1EEENSA_ILi8EEESB_EEEEENS5_IJNSA_ILi64EEENSA_ILi256EEESF_EEEaNS5_IJlSB_lEEEaSI_NS4_8TiledMMAINS4_8MMA_AtomIJNS4_15SM100_MMA_S8_SSIaaiLi64ELi256ELNS4_4UMMA5MajorE0ELSN_0ELNSM_8SaturateE0EEEEEENS4_6LayoutINS5_IJSB_SB_SB_EEENS5_IJNSA_ILi0EEEST_ST_EEEEENS5_IJNS4_10UnderscoreESW_SW_EEEEENS4_23SM90_TMA_LOAD_MULTICASTENS4_14ComposedLayoutINS4_7SwizzleILi2ELi4ELi3EEENS4_18smem_ptr_flag_bitsILi8EEENSR_INS5_IJSC_SF_EEENS5_IJSF_SB_EEEEEEEvNS4_8identityENS4_13SM90_TMA_LOADES18_vS19_EENS_8epilogue10collective18CollectiveEpilogueINS1C_23Sm100TmaWarpSpecializedILi4ELi2ELi32ELb0ELb0EEEJSH_NS5_IJNSR_ISF_SB_EES1H_EEEaSI_aSI_NS1C_6fusion15FusionCallbacksIS1G_NS1J_17LinearCombinationIaiaiLNS_15FloatRoundStyleE2EEESH_S1I_JEEENS4_5SM1004TMEM4LOAD26SM100_TMEM_LOAD_16dp32b32xES1A_S18_NS4_39AutoVectorizingCopyWithAssumedAlignmentILi128EEENS4_14SM90_TMA_STOREES18_S1U_S1U_EEEvvEEEEvNT_6ParamsE:
[----:B------:R-:W1:Y:S01]  /*0000*/  LDC R1, c[0x0][0x37c] ;  /* 0x0000df00ff017b82 */ /* 0x000e620000000800 */
[----:B------:R-:W2:Y:S01]  /*0010*/  S2R R85, SR_TID.X ;  /* 0x0000000000557919 */ /* 0x000ea20000002100 */
[----:B------:R-:W3:Y:S01]  /*0020*/  LDCU.64 UR8, c[0x0][0x890] ;  /* 0x00011200ff0877ac */ /* 0x000ee20008000a00 */
[----:B------:R-:W-:Y:S02]  /*0030*/  PRMT R74, RZ, 0x7610, R74 ;  /* 0x00007610ff4a7816 */ /* 0x000fe4000000004a */
[----:B------:R-:W-:Y:S01]  /*0040*/  ELECT P3, URZ, PT ;  /* 0x0000000000ff782f */ /* 0x000fe20003860000 */
[----:B---3--:R-:W-:-:S04]  /*0050*/  UISETP.NE.U32.AND UP0, UPT, UR8, URZ, UPT ;  /* 0x000000ff0800728c */ /* 0x008fc8000bf05070 */
[----:B------:R-:W-:Y:S01]  /*0060*/  UISETP.NE.AND.EX UP0, UPT, UR9, URZ, UPT, UP0 ;  /* 0x000000ff0900728c */ /* 0x000fe2000bf05300 */
[----:B--2---:R-:W-:-:S05]  /*0070*/  SHF.R.U32.HI R75, RZ, 0x5, R85 ;  /* 0x00000005ff4b7819 */ /* 0x004fca0000011655 */
[----:B------:R-:W2:Y:S02]  /*0080*/  SHFL.IDX PT, R0, R75, RZ, 0x1f ;  /* 0x00001fff4b007589 */ /* 0x000ea400000e0000 */
[----:B--2---:R-:W-:Y:S01]  /*0090*/  R2UR UR17, R0 ;  /* 0x00000000001172ca */ /* 0x004fe200000e0000 */
[----:B-1----:R-:W-:-:S14]  /*00a0*/  BRA.U UP0, `(.L_x_0) ;  /* 0x0000000100307547 */ /* 0x002fdc000b800000 */
[----:B------:R-:W1:Y:S02]  /*00b0*/  LDCU.64 UR4, c[0x0][0x888] ;  /* 0x00011100ff0477ac */ /* 0x000e640008000a00 */
[----:B-1----:R-:W-:-:S04]  /*00c0*/  UISETP.NE.U32.AND UP0, UPT, UR4, URZ, UPT ;  /* 0x000000ff0400728c */ /* 0x002fc8000bf05070 */
[----:B------:R-:W-:-:S09]  /*00d0*/  UISETP.NE.AND.EX UP0, UPT, UR5, URZ, UPT, UP0 ;  /* 0x000000ff0500728c */ /* 0x000fd2000bf05300 */
[----:B------:R-:W-:Y:S05]  /*00e0*/  BRA.U !UP0, `(.L_x_1) ;  /* 0x0000000108147547 */ /* 0x000fea000b800000 */
[----:B------:R-:W1:Y:S01]  /*00f0*/  LDC.64 R40, c[0x0][0x888] ;  /* 0x00022200ff287b82 */ /* 0x000e620000000a00 */
[----:B------:R-:W1:Y:S02]  /*0100*/  LDCU.64 UR4, c[0x0][0x358] ;  /* 0x00006b00ff0477ac */ /* 0x000e640008000a00 */
[----:B-1----:R1:W5:Y:S01]  /*0110*/  LDG.E R40, desc[UR4][R40.64] ;  /* 0x0000000428287981 */ /* 0x002362000c1e1900 */
[----:B------:R-:W-:Y:S01]  /*0120*/  HFMA2 R74, -RZ, RZ, 0, 5.9604644775390625e-08 ;  /* 0x00000001ff4a7431 */ /* 0x000fe200000001ff */
[----:B------:R-:W-:Y:S05]  /*0130*/  BRA `(.L_x_0) ;  /* 0x00000000000c7947 */ /* 0x000fea0003800000 */
.L_x_1:
[----:B------:R-:W1:Y:S01]  /*0140*/  LDCU UR4, c[0x0][0x880] ;  /* 0x00011000ff0477ac */ /* 0x000e620008000800 */
[----:B------:R-:W-:Y:S01]  /*0150*/  HFMA2 R74, -RZ, RZ, 0, 5.9604644775390625e-08 ;  /* 0x00000001ff4a7431 */ /* 0x000fe200000001ff */
[----:B-1----:R-:W-:-:S07]  /*0160*/  MOV R40, UR4 ;  /* 0x0000000400287c02 */ /* 0x002fce0008000f00 */
.L_x_0:
[----:B------:R-:W2:Y:S02]  /*0170*/  LDCU.64 UR4, c[0x0][0x8b0] ;  /* 0x00011600ff0477ac */ /* 0x000ea40008000a00 */
[----:B--2---:R-:W-:-:S04]  /*0180*/  UISETP.NE.U32.AND UP0, UPT, UR4, URZ, UPT ;  /* 0x000000ff0400728c */ /* 0x004fc8000bf05070 */
[----:B------:R-:W-:-:S09]  /*0190*/  UISETP.NE.AND.EX UP0, UPT, UR5, URZ, UPT, UP0 ;  /* 0x000000ff0500728c */ /* 0x000fd2000bf05300 */
[----:B------:R-:W-:Y:S05]  /*01a0*/  BRA.U UP0, `(.L_x_2) ;  /* 0x0000000100287547 */ /* 0x000fea000b800000 */
[----:B------:R-:W2:Y:S02]  /*01b0*/  LDCU.64 UR4, c[0x0][0x8a8] ;  /* 0x00011500ff0477ac */ /* 0x000ea40008000a00 */
[----:B--2---:R-:W-:-:S04]  /*01c0*/  UISETP.NE.U32.AND UP0, UPT, UR4, URZ, UPT ;  /* 0x000000ff0400728c */ /* 0x004fc8000bf05070 */
[----:B------:R-:W-:-:S09]  /*01d0*/  UISETP.NE.AND.EX UP0, UPT, UR5, URZ, UPT, UP0 ;  /* 0x000000ff0500728c */ /* 0x000fd2000bf05300 */
[----:B------:R-:W-:Y:S05]  /*01e0*/  BRA.U !UP0, `(.L_x_3) ;  /* 0x0000000108107547 */ /* 0x000fea000b800000 */
[----:B------:R-:W2:Y:S01]  /*01f0*/  LDC.64 R38, c[0x0][0x8a8] ;  /* 0x00022a00ff267b82 */ /* 0x000ea20000000a00 */
[----:B------:R-:W2:Y:S02]  /*0200*/  LDCU.64 UR4, c[0x0][0x358] ;  /* 0x00006b00ff0477ac */ /* 0x000ea40008000a00 */
[----:B--2---:R2:W5:Y:S01]  /*0210*/  LDG.E R38, desc[UR4][R38.64] ;  /* 0x0000000426267981 */ /* 0x004562000c1e1900 */
[----:B------:R-:W-:Y:S05]  /*0220*/  BRA `(.L_x_2) ;  /* 0x0000000000087947 */ /* 0x000fea0003800000 */
.L_x_3:
[----:B------:R-:W2:Y:S02]  /*0230*/  LDCU UR4, c[0x0][0x8a0] ;  /* 0x00011400ff0477ac */ /* 0x000ea40008000800 */
[----:B--2---:R-:W-:Y:S02]  /*0240*/  MOV R38, UR4 ;  /* 0x0000000400267c02 */ /* 0x004fe40008000f00 */
.L_x_2:
[----:B------:R-:W-:Y:S01]  /*0250*/  IMAD.U32 R0, RZ, RZ, UR17 ;  /* 0x00000011ff007e24 */ /* 0x000fe2000f8e00ff */
[----:B------:R-:W-:Y:S04]  /*0260*/  BSSY.RECONVERGENT B0, `(.L_x_4) ;  /* 0x000000c000007945 */ /* 0x000fe80003800200 */
[C---:B------:R-:W-:Y:S02]  /*0270*/  ISETP.NE.OR P1, PT, R0.reuse, 0x1, !P3 ;  /* 0x000000010000780c */ /* 0x040fe40005f25670 */
[----:B------:R-:W-:-:S11]  /*0280*/  ISETP.NE.OR P0, PT, R0, 0x3, !P3 ;  /* 0x000000030000780c */ /* 0x000fd60005f05670 */
[----:B------:R-:W-:Y:S05]  /*0290*/  @P1 BRA `(.L_x_5) ;  /* 0x0000000000201947 */ /* 0x000fea0003800000 */
[----:B------:R-:W3:Y:S02]  /*02a0*/  LDCU.64 UR4, c[0x0][0x348] ;  /* 0x00006900ff0477ac */ /* 0x000ee40008000a00 */
[----:B---3--:R-:W-:Y:S02]  /*02b0*/  UIADD3 UR6, UP1, UPT, UR4, 0x80, URZ ;  /* 0x0000008004067890 */ /* 0x008fe4000ff3e0ff */
[----:B------:R-:W-:Y:S02]  /*02c0*/  UIADD3 UR4, UP0, UPT, UR4, 0x180, URZ ;  /* 0x0000018004047890 */ /* 0x000fe4000ff1e0ff */
[----:B------:R-:W-:Y:S02]  /*02d0*/  UIADD3.X UR7, UPT, UPT, URZ, UR5, URZ, UP1, !UPT ;  /* 0x00000005ff077290 */ /* 0x000fe40008ffe4ff */
[----:B------:R-:W-:-:S07]  /*02e0*/  UIADD3.X UR5, UPT, UPT, URZ, UR5, URZ, UP0, !UPT ;  /* 0x00000005ff057290 */ /* 0x000fce00087fe4ff */
[----:B------:R3:W-:Y:S02]  /*02f0*/  UTMACCTL.PF [UR6] ;  /* 0x00000000060079b9 */ /* 0x0007e40008040000 */
[----:B------:R3:W-:Y:S02]  /*0300*/  UTMACCTL.PF [UR4] ;  /* 0x00000000040079b9 */ /* 0x0007e40008040000 */
[----:B---3--:R-:W-:Y:S01]  /*0310*/  NOP ;  /* 0x0000000000007918 */ /* 0x008fe20000000000 */
.L_x_5:
[----:B------:R-:W-:Y:S05]  /*0320*/  BSYNC.RECONVERGENT B0 ;  /* 0x0000000000007941 */ /* 0x000fea0003800200 */
.L_x_4:
[----:B------:R-:W-:Y:S04]  /*0330*/  BSSY.RECONVERGENT B0, `(.L_x_6) ;  /* 0x000000a000007945 */ /* 0x000fe80003800200 */
        /* <DEDUP_REMOVED lines=9> */
.L_x_7:
[----:B------:R-:W-:Y:S05]  /*03d0*/  BSYNC.RECONVERGENT B0 ;  /* 0x0000000000007941 */ /* 0x000fea0003800200 */
.L_x_6:
[----:B------:R-:W3:Y:S01]  /*03e0*/  LDCU.64 UR4, c[0x0][0x888] ;  /* 0x00011100ff0477ac */ /* 0x000ee20008000a00 */
[----:B------:R-:W-:Y:S02]  /*03f0*/  UISETP.EQ.U32.AND UP1, UPT, UR8, URZ, UPT ;  /* 0x000000ff0800728c */ /* 0x000fe4000bf22070 */
[----:B------:R-:W-:Y:S02]  /*0400*/  UPLOP3.LUT UP3, UPT, UPT, UPT, UPT, 0x80, 0x8 ;  /* 0x000000000008789c */ /* 0x000fe40003f6f070 */
[----:B---3--:R-:W-:-:S04]  /*0410*/  UISETP.NE.U32.AND UP0, UPT, UR4, URZ, UPT ;  /* 0x000000ff0400728c */ /* 0x008fc8000bf05070 */
[----:B------:R-:W-:-:S04]  /*0420*/  UISETP.NE.AND.EX UP0, UPT, UR5, URZ, UPT, UP0 ;  /* 0x000000ff0500728c */ /* 0x000fc8000bf05300 */
[----:B------:R-:W-:-:S04]  /*0430*/  UISETP.EQ.OR.EX UP2, UPT, UR9, URZ, !UP0, UP1 ;  /* 0x000000ff0900728c */ /* 0x000fc8000c742710 */
[----:B------:R-:W-:-:S06]  /*0440*/  UP2UR UR4, UPR, URZ, 0x4 ;  /* 0x00000004ff047883 */ /* 0x000fcc0008000000 */
[----:B------:R-:W-:Y:S01]  /*0450*/  MOV R78, UR4 ;  /* 0x00000004004e7c02 */ /* 0x000fe20008000f00 */
[----:B------:R-:W-:Y:S06]  /*0460*/  BRA.U !UP2, `(.L_x_8) ;  /* 0x000000010a207547 */ /* 0x000fec000b800000 */
[----:B-----5:R-:W-:Y:S01]  /*0470*/  R2UR UR5, R40 ;  /* 0x00000000280572ca */ /* 0x020fe200000e0000 */
[----:B------:R-:W-:Y:S02]  /*0480*/  UISETP.NE.U32.AND UP1, UPT, UR8, URZ, UPT ;  /* 0x000000ff0800728c */ /* 0x000fe4000bf25070 */
[----:B------:R-:W-:Y:S02]  /*0490*/  USEL UR4, URZ, 0xffffffff, UP0 ;  /* 0xffffffffff047887 */ /* 0x000fe40008000000 */
[----:B------:R-:W-:-:S08]  /*04a0*/  UISETP.NE.AND.EX UP1, UPT, UR9, URZ, UPT, UP1 ;  /* 0x000000ff0900728c */ /* 0x000fd0000bf25310 */
[----:B------:R-:W-:-:S04]  /*04b0*/  UISETP.NE.AND UP0, UPT, UR5, URZ, UPT ;  /* 0x000000ff0500728c */ /* 0x000fc8000bf05270 */
[----:B------:R-:W-:-:S04]  /*04c0*/  @!UP1 USEL UR4, URZ, 0xffffffff, UP0 ;  /* 0xffffffffff049887 */ /* 0x000fc80008000000 */
[----:B------:R-:W-:-:S04]  /*04d0*/  ULOP3.LUT UR4, UR4, 0x1, URZ, 0xc0, !UPT ;  /* 0x0000000104047892 */ /* 0x000fc8000f8ec0ff */
[----:B------:R-:W-:-:S11]  /*04e0*/  UISETP.NE.U32.AND UP3, UPT, UR4, 0x1, UPT ;  /* 0x000000010400788c */ /* 0x000fd6000bf65070 */
.L_x_8:
[----:B------:R-:W3:Y:S01]  /*04f0*/  SHFL.IDX PT, R2, R75, RZ, 0x1f ;  /* 0x00001fff4b027589 */ /* 0x000ee200000e0000 */
[----:B------:R-:W-:-:S04]  /*0500*/  UISETP.NE.AND UP0, UPT, UR17, 0x2, UPT ;  /* 0x000000021100788c */ /* 0x000fc8000bf05270 */
[----:B------:R-:W-:Y:S01]  /*0510*/  USEL UR43, URZ, 0x1, UP0 ;  /* 0x00000001ff2b7887 */ /* 0x000fe20008000000 */
[----:B---3--:R-:W-:-:S13]  /*0520*/  ISETP.NE.AND P0, PT, R2, RZ, PT ;  /* 0x000000ff0200720c */ /* 0x008fda0003f05270 */
[----:B------:R-:W-:Y:S05]  /*0530*/  @P0 BRA `(.L_x_9) ;  /* 0x0000000000940947 */ /* 0x000fea0003800000 */
[----:B------:R-:W-:Y:S01]  /*0540*/  ELECT P0, URZ, PT ;  /* 0x0000000000ff782f */ /* 0x000fe20003800000 */
[----:B------:R-:W-:-:S12]  /*0550*/  BSSY.RECONVERGENT B0, `(.L_x_9) ;  /* 0x0000023000007945 */ /* 0x000fd80003800200 */
[----:B------:R-:W-:Y:S05]  /*0560*/  @!P0 BRA `(.L_x_10) ;  /* 0x0000000000848947 */ /* 0x000fea0003800000 */
[----:B------:R-:W3:Y:S01]  /*0570*/  S2UR UR4, SR_CgaCtaId ;  /* 0x00000000000479c3 */ /* 0x000ee20000008800 */
[----:B------:R-:W-:Y:S01]  /*0580*/  UMOV UR5, 0x400 ;  /* 0x0000040000057882 */ /* 0x000fe20000000000 */
[----:B------:R-:W-:Y:S01]  /*0590*/  UMOV UR8, 0x1 ;  /* 0x0000000100087882 */ /* 0x000fe20000000000 */
[----:B------:R-:W-:Y:S01]  /*05a0*/  UMOV UR6, 0x8 ;  /* 0x0000000800067882 */ /* 0x000fe20000000000 */
[----:B------:R-:W-:-:S04]  /*05b0*/  UIADD3 UR8, UPT, UPT, -UR8, 0x100000, URZ ;  /* 0x0010000008087890 */ /* 0x000fc8000fffe1ff */
[----:B------:R-:W-:Y:S02]  /*05c0*/  USHF.L.U32 UR9, UR8, 0xb, URZ ;  /* 0x0000000b08097899 */ /* 0x000fe400080006ff */
[----:B------:R-:W-:Y:S02]  /*05d0*/  USHF.L.U32 UR8, UR8, 0x1, URZ ;  /* 0x0000000108087899 */ /* 0x000fe400080006ff */
[----:B------:R-:W-:-:S04]  /*05e0*/  UIADD3 UR6, UPT, UPT, -UR6, 0x100000, URZ ;  /* 0x0010000006067890 */ /* 0x000fc8000fffe1ff */
[----:B------:R-:W-:Y:S02]  /*05f0*/  USHF.L.U32 UR7, UR6, 0xb, URZ ;  /* 0x0000000b06077899 */ /* 0x000fe400080006ff */
[----:B------:R-:W-:Y:S02]  /*0600*/  USHF.L.U32 UR6, UR6, 0x1, URZ ;  /* 0x0000000106067899 */ /* 0x000fe400080006ff */
[----:B---3--:R-:W-:Y:S01]  /*0610*/  ULEA UR4, UR4, UR5, 0x18 ;  /* 0x0000000504047291 */ /* 0x008fe2000f8ec0ff */
[----:B------:R-:W3:Y:S11]  /*0620*/  FENCE.VIEW.ASYNC.S ;  /* 0x00000000000073c6 */ /* 0x000ef60000000000 */
[----:B---3--:R3:W4:Y:S01]  /*0630*/  SYNCS.EXCH.64 URZ, [UR4], UR8 ;  /* 0x0000000804ff75b2 */ /* 0x0087220008000100 */
[----:B------:R3:W1:Y:S01]  /*0640*/  SYNCS.EXCH.64 URZ, [UR4+0x50], UR6 ;  /* 0x0000500604ff75b2 */ /* 0x0006620008000100 */
        /* <DEDUP_REMOVED lines=17> */
[----:B------:R3:W1:Y:S02]  /*0760*/  SYNCS.EXCH.64 URZ, [UR4+0x98], UR6 ;  /* 0x0000980604ff75b2 */ /* 0x0006640008000100 */
[----:B---3--:R-:W-:Y:S01]  /*0770*/  NOP ;  /* 0x0000000000007918 */ /* 0x008fe20000000000 */
.L_x_10:
[----:B------:R-:W-:Y:S05]  /*0780*/  BSYNC.RECONVERGENT B0 ;  /* 0x0000000000007941 */ /* 0x000fea0003800200 */
.L_x_9:
[----:B------:R-:W3:Y:S01]  /*0790*/  SHFL.IDX PT, R2, R75, RZ, 0x1f ;  /* 0x00001fff4b027589 */ /* 0x000ee200000e0000 */
[----:B------:R-:W-:Y:S01]  /*07a0*/  NOP ;  /* 0x0000000000007918 */ /* 0x000fe20000000000 */
[----:B---3--:R-:W-:-:S13]  /*07b0*/  ISETP.NE.AND P0, PT, R2, 0x1, PT ;  /* 0x000000010200780c */ /* 0x008fda0003f05270 */
[----:B------:R-:W-:Y:S05]  /*07c0*/  @P0 BRA `(.L_x_11) ;  /* 0x0000000000580947 */ /* 0x000fea0003800000 */
        /* <DEDUP_REMOVED lines=9> */
[----:B------:R-:W-:Y:S01]  /*0860*/  USHF.L.U32 UR6, UR6, 0x1, URZ ;  /* 0x0000000106067899 */ /* 0x000fe200080006ff */
[----:B------:R-:W-:Y:S01]  /*0870*/  ELECT P0, URZ, PT ;  /* 0x0000000000ff782f */ /* 0x000fe20003800000 */
[----:B---3--:R-:W-:Y:S01]  /*0880*/  ULEA UR4, UR4, UR5, 0x18 ;  /* 0x0000000504047291 */ /* 0x008fe2000f8ec0ff */
[----:B------:R-:W3:Y:S11]  /*0890*/  FENCE.VIEW.ASYNC.S ;  /* 0x00000000000073c6 */ /* 0x000ef60000000000 */
[----:B---3--:R3:W1:Y:S01]  /*08a0*/  SYNCS.EXCH.64 URZ, [UR4+0xa0], UR8 ;  /* 0x0000a00804ff75b2 */ /* 0x0086620008000100 */
[----:B------:R3:W1:Y:S01]  /*08b0*/  SYNCS.EXCH.64 URZ, [UR4+0xc0], UR6 ;  /* 0x0000c00604ff75b2 */ /* 0x0006620008000100 */
[----:B------:R3:W1:Y:S01]  /*08c0*/  SYNCS.EXCH.64 URZ, [UR4+0xa8], UR8 ;  /* 0x0000a80804ff75b2 */ /* 0x0006620008000100 */
[----:B------:R3:W1:Y:S01]  /*08d0*/  SYNCS.EXCH.64 URZ, [UR4+0xc8], UR6 ;  /* 0x0000c80604ff75b2 */ /* 0x0006620008000100 */
[----:B------:R3:W1:Y:S01]  /*08e0*/  SYNCS.EXCH.64 URZ, [UR4+0xb0], UR8 ;  /* 0x0000b00804ff75b2 */ /* 0x0006620008000100 */
[----:B------:R3:W1:Y:S01]  /*08f0*/  SYNCS.EXCH.64 URZ, [UR4+0xd0], UR6 ;  /* 0x0000d00604ff75b2 */ /* 0x0006620008000100 */
[----:B------:R3:W1:Y:S01]  /*0900*/  SYNCS.EXCH.64 URZ, [UR4+0xb8], UR8 ;  /* 0x0000b80804ff75b2 */ /* 0x0006620008000100 */
[----:B------:R3:W1:Y:S01]  /*0910*/  SYNCS.EXCH.64 URZ, [UR4+0xd8], UR6 ;  /* 0x0000d80604ff75b2 */ /* 0x0006620008000100 */
[----:B------:R-:W-:Y:S01]  /*0920*/  NOP ;  /* 0x0000000000007918 */ /* 0x000fe20000000000 */
.L_x_11:
[----:B------:R-:W2:Y:S01]  /*0930*/  SHFL.IDX PT, R2, R75, RZ, 0x1f ;  /* 0x00001fff4b027589 */ /* 0x000ea200000e0000 */
[----:B------:R-:W-:Y:S01]  /*0940*/  NOP ;  /* 0x0000000000007918 */ /* 0x000fe20000000000 */
[----:B--2---:R-:W-:-:S13]  /*0950*/  ISETP.NE.AND P0, PT, R2, 0x3, PT ;  /* 0x000000030200780c */ /* 0x004fda0003f05270 */
[----:B------:R-:W-:Y:S05]  /*0960*/  @P0 BRA `(.L_x_12) ;  /* 0x0000000000300947 */ /* 0x000fea0003800000 */
[----:B---3--:R-:W2:Y:S01]  /*0970*/  S2UR UR4, SR_CgaCtaId ;  /* 0x00000000000479c3 */ /* 0x008ea20000008800 */
[----:B------:R-:W-:Y:S01]  /*0980*/  UMOV UR6, 0x400 ;  /* 0x0000040000067882 */ /* 0x000fe20000000000 */
[----:B------:R-:W-:Y:S01]  /*0990*/  UMOV UR5, 0x20 ;  /* 0x0000002000057882 */ /* 0x000fe20000000000 */
[----:B------:R-:W-:Y:S01]  /*09a0*/  ELECT P0, URZ, PT ;  /* 0x0000000000ff782f */ /* 0x000fe20003800000 */
[----:B--2---:R-:W-:Y:S02]  /*09b0*/  ULEA UR6, UR4, UR6, 0x18 ;  /* 0x0000000604067291 */ /* 0x004fe4000f8ec0ff */
[----:B------:R-:W-:-:S04]  /*09c0*/  UIADD3 UR4, UPT, UPT, -UR5, 0x100000, URZ ;  /* 0x0010000005047890 */ /* 0x000fc8000fffe1ff */
[----:B------:R-:W-:Y:S02]  /*09d0*/  USHF.L.U32 UR5, UR4, 0xb, URZ ;  /* 0x0000000b04057899 */ /* 0x000fe400080006ff */
[----:B------:R-:W-:Y:S01]  /*09e0*/  USHF.L.U32 UR4, UR4, 0x1, URZ ;  /* 0x0000000104047899 */ /* 0x000fe200080006ff */
[----:B------:R-:W2:Y:S11]  /*09f0*/  FENCE.VIEW.ASYNC.S ;  /* 0x00000000000073c6 */ /* 0x000eb60000000000 */
[----:B--2---:R2:W3:Y:S01]  /*0a00*/  SYNCS.EXCH.64 URZ, [UR6+0xe0], UR4 ;  /* 0x0000e00406ff75b2 */ /* 0x0044e20008000100 */
[----:B------:R2:W1:Y:S01]  /*0a10*/  SYNCS.EXCH.64 URZ, [UR6+0xe8], UR4 ;  /* 0x0000e80406ff75b2 */ /* 0x0004620008000100 */
[----:B------:R-:W-:Y:S01]  /*0a20*/  NOP ;  /* 0x0000000000007918 */ /* 0x000fe20000000000 */
.L_x_12:
[----:B------:R-:W4:Y:S01]  /*0a30*/  SHFL.IDX PT, R2, R75, RZ, 0x1f ;  /* 0x00001fff4b027589 */ /* 0x000f2200000e0000 */
[----:B------:R-:W-:Y:S01]  /*0a40*/  NOP ;  /* 0x0000000000007918 */ /* 0x000fe20000000000 */
[----:B----4-:R-:W-:-:S13]  /*0a50*/  ISETP.NE.AND P0, PT, R2, 0x4, PT ;  /* 0x000000040200780c */ /* 0x010fda0003f05270 */
[----:B------:R-:W-:Y:S05]  /*0a60*/  @P0 BRA `(.L_x_13) ;  /* 0x00000000004c0947 */ /* 0x000fea0003800000 */
[----:B--23--:R-:W2:Y:S01]  /*0a70*/  S2UR UR6, SR_CgaCtaId ;  /* 0x00000000000679c3 */ /* 0x00cea20000008800 */
[----:B------:R-:W-:Y:S01]  /*0a80*/  UMOV UR4, 0x720 ;  /* 0x0000072000047882 */ /* 0x000fe20000000000 */
[----:B------:R-:W-:Y:S01]  /*0a90*/  UMOV UR5, 0x400 ;  /* 0x0000040000057882 */ /* 0x000fe20000000000 */
[----:B------:R-:W-:Y:S01]  /*0aa0*/  USEL UR4, UR4, 0x620, UP3 ;  /* 0x0000062004047887 */ /* 0x000fe20009800000 */
[----:B------:R-:W-:Y:S01]  /*0ab0*/  UMOV UR8, 0x1 ;  /* 0x0000000100087882 */ /* 0x000fe20000000000 */
[----:B------:R-:W-:Y:S01]  /*0ac0*/  ELECT P0, URZ, PT ;  /* 0x0000000000ff782f */ /* 0x000fe20003800000 */
[----:B------:R-:W-:-:S04]  /*0ad0*/  UIADD3 UR8, UPT, UPT, -UR8, 0x100000, URZ ;  /* 0x0010000008087890 */ /* 0x000fc8000fffe1ff */
[----:B------:R-:W-:Y:S02]  /*0ae0*/  USHF.L.U32 UR9, UR8, 0xb, URZ ;  /* 0x0000000b08097899 */ /* 0x000fe400080006ff */
[----:B------:R-:W-:Y:S02]  /*0af0*/  USHF.L.U32 UR8, UR8, 0x1, URZ ;  /* 0x0000000108087899 */ /* 0x000fe400080006ff */
[----:B--2---:R-:W-:Y:S02]  /*0b00*/  ULEA UR6, UR6, UR5, 0x18 ;  /* 0x0000000506067291 */ /* 0x004fe4000f8ec0ff */
[----:B------:R-:W-:-:S04]  /*0b10*/  UIADD3 UR4, UPT, UPT, -UR4, 0x100000, URZ ;  /* 0x0010000004047890 */ /* 0x000fc8000fffe1ff */
[----:B------:R-:W-:Y:S02]  /*0b20*/  USHF.L.U32 UR5, UR4, 0xb, URZ ;  /* 0x0000000b04057899 */ /* 0x000fe400080006ff */
[----:B------:R-:W-:Y:S01]  /*0b30*/  USHF.L.U32 UR4, UR4, 0x1, URZ ;  /* 0x0000000104047899 */ /* 0x000fe200080006ff */
[----:B------:R-:W2:Y:S03]  /*0b40*/  FENCE.VIEW.ASYNC.S ;  /* 0x00000000000073c6 */ /* 0x000ea60000000000 */
[----:B--2---:R4:W2:Y:S08]  /*0b50*/  SYNCS.EXCH.64 URZ, [UR6+0xf0], UR8 ;  /* 0x0000f00806ff75b2 */ /* 0x0048b00008000100 */
[----:B------:R4:W3:Y:S01]  /*0b60*/  SYNCS.EXCH.64 URZ, [UR6+0x100], UR4 ;  /* 0x0001000406ff75b2 */ /* 0x0008e20008000100 */
[----:B------:R4:W1:Y:S01]  /*0b70*/  SYNCS.EXCH.64 URZ, [UR6+0xf8], UR8 ;  /* 0x0000f80806ff75b2 */ /* 0x0008620008000100 */
[----:B------:R4:W1:Y:S02]  /*0b80*/  SYNCS.EXCH.64 URZ, [UR6+0x108], UR4 ;  /* 0x0001080406ff75b2 */ /* 0x0008640008000100 */
[----:B----4-:R-:W-:Y:S01]  /*0b90*/  NOP ;  /* 0x0000000000007918 */ /* 0x010fe20000000000 */
.L_x_13:
[----:B------:R-:W4:Y:S01]  /*0ba0*/  SHFL.IDX PT, R2, R75, RZ, 0x1f ;  /* 0x00001fff4b027589 */ /* 0x000f2200000e0000 */
[----:B------:R-:W-:Y:S01]  /*0bb0*/  NOP ;  /* 0x0000000000007918 */ /* 0x000fe20000000000 */
[----:B----4-:R-:W-:-:S13]  /*0bc0*/  ISETP.NE.AND P0, PT, R2, 0x5, PT ;  /* 0x000000050200780c */ /* 0x010fda0003f05270 */
[----:B------:R-:W-:Y:S05]  /*0bd0*/  @P0 BRA `(.L_x_14) ;  /* 0x0000000000580947 */ /* 0x000fea0003800000 */
[----:B--23--:R-:W2:Y:S01]  /*0be0*/  S2UR UR4, SR_CgaCtaId ;  /* 0x00000000000479c3 */ /* 0x00cea20000008800 */
        /* <DEDUP_REMOVED lines=10> */
[----:B--2---:R-:W-:Y:S01]  /*0c90*/  ULEA UR4, UR4, UR5, 0x18 ;  /* 0x0000000504047291 */ /* 0x004fe2000f8ec0ff */
[----:B------:R-:W2:Y:S11]  /*0ca0*/  FENCE.VIEW.ASYNC.S ;  /* 0x00000000000073c6 */ /* 0x000eb60000000000 */
[----:B--2---:R4:W2:Y:S01]  /*0cb0*/  SYNCS.EXCH.64 URZ, [UR4+0x110], UR8 ;  /* 0x0001100804ff75b2 */ /* 0x0048a20008000100 */
[----:B------:R4:W3:Y:S01]  /*0cc0*/  SYNCS.EXCH.64 URZ, [UR4+0x130], UR6 ;  /* 0x0001300604ff75b2 */ /* 0x0008e20008000100 */
[----:B------:R4:W1:Y:S01]  /*0cd0*/  SYNCS.EXCH.64 URZ, [UR4+0x118], UR8 ;  /* 0x0001180804ff75b2 */ /* 0x0008620008000100 */
[----:B------:R4:W1:Y:S01]  /*0ce0*/  SYNCS.EXCH.64 URZ, [UR4+0x138], UR6 ;  /* 0x0001380604ff75b2 */ /* 0x0008620008000100 */
[----:B------:R4:W1:Y:S01]  /*0cf0*/  SYNCS.EXCH.64 URZ, [UR4+0x120], UR8 ;  /* 0x0001200804ff75b2 */ /* 0x0008620008000100 */
[----:B------:R4:W1:Y:S01]  /*0d00*/  SYNCS.EXCH.64 URZ, [UR4+0x140], UR6 ;  /* 0x0001400604ff75b2 */ /* 0x0008620008000100 */
[----:B------:R4:W1:Y:S01]  /*0d10*/  SYNCS.EXCH.64 URZ, [UR4+0x128], UR8 ;  /* 0x0001280804ff75b2 */ /* 0x0008620008000100 */
[----:B------:R4:W1:Y:S02]  /*0d20*/  SYNCS.EXCH.64 URZ, [UR4+0x148], UR6 ;  /* 0x0001480604ff75b2 */ /* 0x0008640008000100 */
[----:B----4-:R-:W-:Y:S01]  /*0d30*/  NOP ;  /* 0x0000000000007918 */ /* 0x010fe20000000000 */
.L_x_14:
[----:B------:R-:W4:Y:S01]  /*0d40*/  SHFL.IDX PT, R2, R75, RZ, 0x1f ;  /* 0x00001fff4b027589 */ /* 0x000f2200000e0000 */
[----:B------:R-:W1:Y:S01]  /*0d50*/  S2UR UR45, SR_CgaCtaId ;  /* 0x00000000002d79c3 */ /* 0x000e620000008800 */
[----:B------:R-:W-:Y:S01]  /*0d60*/  NOP ;  /* 0x0000000000007918 */ /* 0x000fe20000000000 */
[----:B----4-:R-:W-:-:S13]  /*0d70*/  ISETP.NE.AND P0, PT, R2, 0x3, PT ;  /* 0x000000030200780c */ /* 0x010fda0003f05270 */
[----:B-1----:R-:W-:Y:S05]  /*0d80*/  @P0 BRA `(.L_x_15) ;  /* 0x0000000000340947 */ /* 0x002fea0003800000 */
[----:B--23--:R-:W-:Y:S01]  /*0d90*/  UMOV UR4, 0x400 ;  /* 0x0000040000047882 */ /* 0x00cfe20000000000 */
[----:B------:R-:W-:Y:S01]  /*0da0*/  UMOV UR6, 0x20 ;  /* 0x0000002000067882 */ /* 0x000fe20000000000 */
[----:B------:R-:W-:Y:S02]  /*0db0*/  ULEA UR4, UR45, UR4, 0x18 ;  /* 0x000000042d047291 */ /* 0x000fe4000f8ec0ff */
[----:B------:R-:W-:-:S04]  /*0dc0*/  UIADD3 UR6, UPT, UPT, -UR6, 0x100000, URZ ;  /* 0x0010000006067890 */ /* 0x000fc8000fffe1ff */
[----:B------:R-:W-:Y:S02]  /*0dd0*/  USHF.L.U32 UR7, UR6, 0xb, URZ ;  /* 0x0000000b06077899 */ /* 0x000fe400080006ff */
[----:B------:R-:W-:Y:S01]  /*0de0*/  USHF.L.U32 UR6, UR6, 0x1, URZ ;  /* 0x0000000106067899 */ /* 0x000fe200080006ff */
[----:B------:R-:W-:Y:S01]  /*0df0*/  ELECT P0, URZ, PT ;  /* 0x0000000000ff782f */ /* 0x000fe20003800000 */
[----:B------:R-:W1:Y:S10]  /*0e00*/  FENCE.VIEW.ASYNC.S ;  /* 0x00000000000073c6 */ /* 0x000e740000000000 */
[----:B-1----:R1:W4:Y:S01]  /*0e10*/  SYNCS.EXCH.64 URZ, [UR4+0x150], UR6 ;  /* 0x0001500604ff75b2 */ /* 0x0023220008000100 */
[----:B------:R1:W2:Y:S01]  /*0e20*/  SYNCS.EXCH.64 URZ, [UR4+0x160], UR6 ;  /* 0x0001600604ff75b2 */ /* 0x0002a20008000100 */
[----:B------:R1:W3:Y:S01]  /*0e30*/  SYNCS.EXCH.64 URZ, [UR4+0x158], UR6 ;  /* 0x0001580604ff75b2 */ /* 0x0002e20008000100 */
[----:B------:R1:W1:Y:S01]  /*0e40*/  SYNCS.EXCH.64 URZ, [UR4+0x168], UR6 ;  /* 0x0001680604ff75b2 */ /* 0x0002620008000100 */
[----:B------:R-:W-:Y:S01]  /*0e50*/  NOP ;  /* 0x0000000000007918 */ /* 0x000fe20000000000 */
.L_x_15:
[----:B-123--:R-:W1:Y:S01]  /*0e60*/  LDCU UR4, c[0x0][0x36c] ;  /* 0x00006d80ff0477ac */ /* 0x00ee620008000800 */
[----:B------:R-:W-:Y:S01]  /*0e70*/  ISETP.NE.OR P3, PT, R0, 0x2, !P3 ;  /* 0x000000020000780c */ /* 0x000fe20005f65670 */
[----:B------:R-:W-:Y:S01]  /*0e80*/  NOP ;  /* 0x0000000000007918 */ /* 0x000fe20000000000 */
[----:B------:R-:W-:Y:S01]  /*0e90*/  LOP3.LUT R0, R85, 0x1f, RZ, 0xc0, !PT ;  /* 0x0000001f55007812 */ /* 0x000fe200078ec0ff */
[----:B------:R-:W-:Y:S02]  /*0ea0*/  UISETP.NE.AND UP4, UPT, UR17, URZ, UPT ;  /* 0x000000ff1100728c */ /* 0x000fe4000bf85270 */
[----:B-1----:R-:W-:-:S09]  /*0eb0*/  UISETP.EQ.U32.AND UP5, UPT, UR4, 0x1, UPT ;  /* 0x000000010400788c */ /* 0x002fd2000bfa2070 */
[----:B------:R-:W-:Y:S05]  /*0ec0*/  BRA.U !UP5, `(.L_x_16) ;  /* 0x000000010d087547 */ /* 0x000fea000b800000 */
[----:B----4-:R-:W-:Y:S01]  /*0ed0*/  UCGABAR_ARV ;  /* 0x00000000000079c7 */ /* 0x010fe20008000000 */
[----:B------:R-:W-:Y:S05]  /*0ee0*/  BRA `(.L_x_17) ;  /* 0x0000000000047947 */ /* 0x000fea0003800000 */
.L_x_16:
[----:B----4-:R-:W-:Y:S01]  /*0ef0*/  NOP ;  /* 0x0000000000007918 */ /* 0x010fe20000000000 */
.L_x_17:
[----:B------:R-:W1:Y:S01]  /*0f00*/  S2UR UR7, SR_CTAID.X ;  /* 0x00000000000779c3 */ /* 0x000e620000002500 */
[----:B------:R-:W-:-:S05]  /*0f10*/  CS2R.32 R77, SR_CgaSize ;  /* 0x00000000004d7805 */ /* 0x000fca0000008a00 */
[----:B------:R-:W-:-:S05]  /*0f20*/  IMAD R77, R77, -0xa0, RZ ;  /* 0xffffff604d4d7824 */ /* 0x000fca00078e02ff */
[----:B------:R-:W-:-:S14]  /*0f30*/  R2UR UR5, R77 ;  /* 0x000000004d0572ca */ /* 0x000fdc00000e0000 */
[----:B------:R-:W2:Y:S01]  /*0f40*/  LDCU UR5, c[0x0][UR5+0x2b0] ;  /* 0x00005600050577ac */ /* 0x000ea20008000800 */
[----:B------:R-:W-:-:S05]  /*0f50*/  CS2R.32 R77, SR_CgaSize ;  /* 0x00000000004d7805 */ /* 0x000fca0000008a00 */
[----:B------:R-:W-:-:S05]  /*0f60*/  IMAD R77, R77, -0xa0, RZ ;  /* 0xffffff604d4d7824 */ /* 0x000fca00078e02ff */
[----:B------:R-:W-:-:S14]  /*0f70*/  R2UR UR4, R77 ;  /* 0x000000004d0472ca */ /* 0x000fdc00000e0000 */
[----:B------:R-:W3:Y:S01]  /*0f80*/  LDCU UR4, c[0x0][UR4+0x2b4] ;  /* 0x00005680040477ac */ /* 0x000ee20008000800 */
[----:B------:R-:W4:Y:S01]  /*0f90*/  S2UR UR8, SR_CTAID.Y ;  /* 0x00000000000879c3 */ /* 0x000f220000002600 */
[----:B------:R-:W-:-:S05]  /*0fa0*/  CS2R.32 R77, SR_CgaSize ;  /* 0x00000000004d7805 */ /* 0x000fca0000008a00 */
[----:B------:R-:W-:-:S05]  /*0fb0*/  IMAD R77, R77, -0xa0, RZ ;  /* 0xffffff604d4d7824 */ /* 0x000fca00078e02ff */
[----:B------:R-:W-:-:S14]  /*0fc0*/  R2UR UR9, R77 ;  /* 0x000000004d0972ca */ /* 0x000fdc00000e0000 */
[----:B------:R-:W3:Y:S01]  /*0fd0*/  LDCU UR9, c[0x0][UR9+0x2a0] ;  /* 0x00005400090977ac */ /* 0x000ee20008000800 */
[----:B------:R-:W-:-:S05]  /*0fe0*/  CS2R.32 R77, SR_CgaSize ;  /* 0x00000000004d7805 */ /* 0x000fca0000008a00 */
[----:B------:R-:W-:-:S05]  /*0ff0*/  IMAD R77, R77, -0xa0, RZ ;  /* 0xffffff604d4d7824 */ /* 0x000fca00078e02ff */
[----:B------:R-:W-:-:S14]  /*1000*/  R2UR UR10, R77 ;  /* 0x000000004d0a72ca */ /* 0x000fdc00000e0000 */
[----:B------:R-:W3:Y:S01]  /*1010*/  LDCU UR10, c[0x0][UR10+0x2a4] ;  /* 0x000054800a0a77ac */ /* 0x000ee20008000800 */
[----:B------:R-:W3:Y:S01]  /*1020*/  S2UR UR36, SR_CTAID.Z ;  /* 0x00000000002479c3 */ /* 0x000ee20000002700 */
[----:B------:R-:W3:Y:S01]  /*1030*/  LDCU UR21, c[0x0][0xb24] ;  /* 0x00016480ff1577ac */ /* 0x000ee20008000800 */
[----:B------:R-:W3:Y:S01]  /*1040*/  LDCU UR42, c[0x0][0xb24] ;  /* 0x00016480ff2a77ac */ /* 0x000ee20008000800 */
[----:B-1----:R-:W-:Y:S01]  /*1050*/  I2FP.F32.U32 R3, UR7 ;  /* 0x0000000700037c45 */ /* 0x002fe20008201000 */
[----:B------:R-:W1:Y:S04]  /*1060*/  LDCU UR28, c[0x0][0xb30] ;  /* 0x00016600ff1c77ac */ /* 0x000e680008000800 */
[----:B--2---:R-:W-:Y:S01]  /*1070*/  FMUL R3, R3, UR5 ;  /* 0x0000000503037c20 */ /* 0x004fe20008400000 */
[----:B------:R-:W-:Y:S01]  /*1080*/  USHF.L.U32 UR26, UR45, 0x9, URZ ;  /* 0x000000092d1a7899 */ /* 0x000fe200080006ff */
[----:B----4-:R-:W-:Y:S01]  /*1090*/  I2FP.F32.U32 R2, UR8 ;  /* 0x0000000800027c45 */ /* 0x010fe20008201000 */
[----:B------:R-:W-:Y:S01]  /*10a0*/  UMOV UR16, UR7 ;  /* 0x0000000700107c82 */ /* 0x000fe20008000000 */
[----:B------:R-:W-:-:S02]  /*10b0*/  UMOV UR20, UR8 ;  /* 0x0000000800147c82 */ /* 0x000fc40008000000 */
[----:B------:R-:W2:Y:S01]  /*10c0*/  F2I.U32.TRUNC.NTZ R3, R3 ;  /* 0x0000000300037305 */ /* 0x000ea2000020f000 */
[----:B---3--:R-:W-:Y:S01]  /*10d0*/  UISETP.GE.AND UP2, UPT, UR21, 0x1, UPT ;  /* 0x000000011500788c */ /* 0x008fe2000bf46270 */
[----:B------:R-:W-:-:S06]  /*10e0*/  FMUL R2, R2, UR4 ;  /* 0x0000000402027c20 */ /* 0x000fcc0008400000 */
[----:B------:R-:W3:Y:S01]  /*10f0*/  F2I.U32.TRUNC.NTZ R2, R2 ;  /* 0x0000000200027305 */ /* 0x000ee2000020f000 */
[----:B--2---:R-:W-:Y:S02]  /*1100*/  R2UR UR4, R3 ;  /* 0x00000000030472ca */ /* 0x004fe400000e0000 */
[----:B---3--:R-:W-:Y:S02]  /*1110*/  R2UR UR6, R2 ;  /* 0x00000000020672ca */ /* 0x008fe400000e0000 */
[----:B------:R-:W-:-:S09]  /*1120*/  PRMT R2, RZ, 0x7610, R2 ;  /* 0x00007610ff027816 */ /* 0x000fd20000000002 */
[----:B------:R-:W-:-:S04]  /*1130*/  UIADD3 UR5, UPT, UPT, -UR4, URZ, URZ ;  /* 0x000000ff04057290 */ /* 0x000fc8000fffe1ff */
[----:B------:R-:W-:Y:S02]  /*1140*/  UIMAD UR5, UR9, UR5, UR7 ;  /* 0x00000005090572a4 */ /* 0x000fe4000f8e0207 */
[----:B------:R-:W-:-:S04]  /*1150*/  UIADD3 UR4, UPT, UPT, -UR6, URZ, URZ ;  /* 0x000000ff06047290 */ /* 0x000fc8000fffe1ff */
[----:B------:R-:W-:Y:S01]  /*1160*/  IMAD.U32 R77, RZ, RZ, UR5 ;  /* 0x00000005ff4d7e24 */ /* 0x000fe2000f8e00ff */
[----:B------:R-:W-:-:S06]  /*1170*/  UIMAD UR4, UR10, UR4, UR8 ;  /* 0x000000040a0472a4 */ /* 0x000fcc000f8e0208 */
[----:B------:R-:W-:Y:S01]  /*1180*/  IMAD.U32 R76, RZ, RZ, UR4 ;  /* 0x00000004ff4c7e24 */ /* 0x000fe2000f8e00ff */
[----:B-1----:R-:W-:Y:S06]  /*1190*/  BRA.U UP4, `(.L_x_18) ;  /* 0x0000000104807547 */ /* 0x002fec000b800000 */
[----:B------:R-:W-:Y:S02]  /*11a0*/  R2UR UR9, R76 ;  /* 0x000000004c0972ca */ /* 0x000fe400000e0000 */
[----:B------:R-:W-:-:S11]  /*11b0*/  R2UR UR8, R77 ;  /* 0x000000004d0872ca */ /* 0x000fd600000e0000 */
[----:B------:R-:W-:Y:S02]  /*11c0*/  UISETP.NE.AND UP0, UPT, UR9, 0x1, UPT ;  /* 0x000000010900788c */ /* 0x000fe4000bf05270 */
[----:B------:R-:W-:Y:S02]  /*11d0*/  UISETP.NE.AND UP1, UPT, UR9, 0x2, UPT ;  /* 0x000000020900788c */ /* 0x000fe4000bf25270 */
[----:B------:R-:W-:Y:S02]  /*11e0*/  USEL UR5, URZ, 0x2, UP0 ;  /* 0x00000002ff057887 */ /* 0x000fe40008000000 */
[----:B------:R-:W-:Y:S02]  /*11f0*/  UISETP.NE.AND UP0, UPT, UR9, 0x3, UPT ;  /* 0x000000030900788c */ /* 0x000fe4000bf05270 */
[----:B------:R-:W-:Y:S02]  /*1200*/  USEL UR4, URZ, 0x4, UP1 ;  /* 0x00000004ff047887 */ /* 0x000fe40008800000 */
[----:B------:R-:W-:-:S02]  /*1210*/  UISETP.NE.AND UP1, UPT, UR9, 0x4, UPT ;  /* 0x000000040900788c */ /* 0x000fc4000bf25270 */
[----:B------:R-:W-:Y:S02]  /*1220*/  USEL UR7, URZ, 0x8, UP0 ;  /* 0x00000008ff077887 */ /* 0x000fe40008000000 */
[----:B------:R-:W-:Y:S02]  /*1230*/  UISETP.NE.AND UP0, UPT, UR9, 0x5, UPT ;  /* 0x000000050900788c */ /* 0x000fe4000bf05270 */
[----:B------:R-:W-:Y:S02]  /*1240*/  USEL UR6, URZ, 0x10, UP1 ;  /* 0x00000010ff067887 */ /* 0x000fe40008800000 */
[----:B------:R-:W-:Y:S02]  /*1250*/  UISETP.NE.AND UP1, UPT, UR9, 0x6, UPT ;  /* 0x000000060900788c */ /* 0x000fe4000bf25270 */
[----:B------:R-:W-:Y:S02]  /*1260*/  USEL UR11, URZ, 0x20, UP0 ;  /* 0x00000020ff0b7887 */ /* 0x000fe40008000000 */
[----:B------:R-:W-:-:S02]  /*1270*/  UISETP.NE.AND UP0, UPT, UR9, 0x7, UPT ;  /* 0x000000070900788c */ /* 0x000fc4000bf05270 */
[----:B------:R-:W-:Y:S02]  /*1280*/  USEL UR12, URZ, 0x40, UP1 ;  /* 0x00000040ff0c7887 */ /* 0x000fe40008800000 */
[----:B------:R-:W-:Y:S02]  /*1290*/  UISETP.NE.AND UP1, UPT, UR9, URZ, UPT ;  /* 0x000000ff0900728c */ /* 0x000fe4000bf25270 */
[----:B------:R-:W-:Y:S02]  /*12a0*/  USEL UR13, URZ, 0x80, UP0 ;  /* 0x00000080ff0d7887 */ /* 0x000fe40008000000 */
[----:B------:R-:W-:Y:S02]  /*12b0*/  UISETP.NE.AND UP0, UPT, UR8, URZ, UPT ;  /* 0x000000ff0800728c */ /* 0x000fe4000bf05270 */
[----:B------:R-:W-:Y:S02]  /*12c0*/  UISETP.EQ.OR UP1, UPT, UR8, URZ, !UP1 ;  /* 0x000000ff0800728c */ /* 0x000fe4000cf22670 */
[----:B------:R-:W-:-:S02]  /*12d0*/  USEL UR9, UR5, 0x2, UP0 ;  /* 0x0000000205097887 */ /* 0x000fc40008000000 */
[----:B------:R-:W-:Y:S02]  /*12e0*/  USEL UR4, UR4, 0x4, UP0 ;  /* 0x0000000404047887 */ /* 0x000fe40008000000 */
[----:B------:R-:W-:Y:S02]  /*12f0*/  USEL UR5, URZ, 0x1, !UP1 ;  /* 0x00000001ff057887 */ /* 0x000fe4000c800000 */
[----:B------:R-:W-:Y:S02]  /*1300*/  USEL UR10, UR7, 0x8, UP0 ;  /* 0x00000008070a7887 */ /* 0x000fe40008000000 */
[----:B------:R-:W-:Y:S02]  /*1310*/  USEL UR8, UR6, 0x10, UP0 ;  /* 0x0000001006087887 */ /* 0x000fe40008000000 */
[----:B------:R-:W-:Y:S02]  /*1320*/  UIADD3 UR4, UPT, UPT, UR4, UR9, UR5 ;  /* 0x0000000904047290 */ /* 0x000fe4000fffe005 */
[----:B------:R-:W-:-:S02]  /*1330*/  USEL UR7, UR11, 0x20, UP0 ;  /* 0x000000200b077887 */ /* 0x000fc40008000000 */
[----:B------:R-:W-:Y:S02]  /*1340*/  USEL UR6, UR12, 0x40, UP0 ;  /* 0x000000400c067887 */ /* 0x000fe40008000000 */
[----:B------:R-:W-:Y:S02]  /*1350*/  UIADD3 UR4, UPT, UPT, UR8, UR10, UR4 ;  /* 0x0000000a08047290 */ /* 0x000fe4000fffe004 */
[----:B------:R-:W-:Y:S02]  /*1360*/  USEL UR5, UR13, 0x80, UP0 ;  /* 0x000000800d057887 */ /* 0x000fe40008000000 */
[----:B------:R-:W-:-:S04]  /*1370*/  UIADD3 UR4, UPT, UPT, UR6, UR7, UR4 ;  /* 0x0000000706047290 */ /* 0x000fc8000fffe004 */
[----:B------:R-:W-:-:S06]  /*1380*/  UIADD3 UR4, UPT, UPT, UR4, UR5, URZ ;  /* 0x0000000504047290 */ /* 0x000fcc000fffe0ff */
[----:B------:R-:W-:Y:S02]  /*1390*/  IMAD.U32 R2, RZ, RZ, UR4 ;  /* 0x00000004ff027e24 */ /* 0x000fe4000f8e00ff */
.L_x_18:
[----:B------:R-:W-:Y:S05]  /*13a0*/  BRA.U !UP2, `(.L_x_19) ;  /* 0x000000010ad47547 */ /* 0x000fea000b800000 */
[----:B------:R-:W1:Y:S01]  /*13b0*/  LDCU.128 UR12, c[0x0][0xb10] ;  /* 0x00016200ff0c77ac */ /* 0x000e620008000c00 */
[----:B------:R-:W2:Y:S01]  /*13c0*/  LDCU UR6, c[0x0][0x370] ;  /* 0x00006e00ff0677ac */ /* 0x000ea20008000800 */
[----:B------:R-:W3:Y:S01]  /*13d0*/  LDCU UR5, c[0x0][0x374] ;  /* 0x00006e80ff0577ac */ /* 0x000ee20008000800 */
[----:B------:R-:W4:Y:S01]  /*13e0*/  LDCU UR27, c[0x0][0xb0c] ;  /* 0x00016180ff1b77ac */ /* 0x000f220008000800 */
[----:B------:R-:W4:Y:S01]  /*13f0*/  LDCU UR4, c[0x0][0xb20] ;  /* 0x00016400ff0477ac */ /* 0x000f220008000800 */
[----:B------:R-:W4:Y:S01]  /*1400*/  LDCU.64 UR8, c[0x0][0xb28] ;  /* 0x00016500ff0877ac */ /* 0x000f220008000a00 */
[----:B-1----:R-:W-:Y:S02]  /*1410*/  UISETP.NE.AND UP0, UPT, UR14, 0x1, UPT ;  /* 0x000000010e00788c */ /* 0x002fe4000bf05270 */
[----:B---3--:R-:W-:Y:S02]  /*1420*/  UIMAD.WIDE.U32 UR10, UR5, UR15, URZ ;  /* 0x0000000f050a72a5 */ /* 0x008fe4000f8e00ff */
[----:B--2---:R-:W-:-:S02]  /*1430*/  UIMAD.WIDE.U32 UR22, UR6, UR12, URZ ;  /* 0x0000000c061672a5 */ /* 0x004fc4000f8e00ff */
[----:B----4-:R-:W-:Y:S02]  /*1440*/  UISETP.NE.AND UP1, UPT, UR27, 0x1, UPT ;  /* 0x000000011b00788c */ /* 0x010fe4000bf25270 */
[----:B------:R-:W-:Y:S01]  /*1450*/  UISETP.NE.AND UP2, UPT, UR21, 0x1, UPT ;  /* 0x000000011500788c */ /* 0x000fe2000bf45270 */
[----:B------:R-:W-:Y:S02]  /*1460*/  UMOV UR10, UR11 ;  /* 0x0000000b000a7c82 */ /* 0x000fe40008000000 */
[----:B------:R-:W-:Y:S01]  /*1470*/  UMOV UR22, UR23 ;  /* 0x0000001700167c82 */ /* 0x000fe20008000000 */
[----:B------:R-:W-:Y:S02]  /*1480*/  @UP0 USHF.R.U32.HI UR5, URZ, UR4, UR10 ;  /* 0x00000004ff050299 */ /* 0x000fe4000801160a */
[----:B------:R-:W-:Y:S02]  /*1490*/  UIMAD.WIDE.U32 UR24, UR20, UR15, URZ ;  /* 0x0000000f141872a5 */ /* 0x000fe4000f8e00ff */
[----:B------:R-:W-:-:S02]  /*14a0*/  UIMAD.WIDE.U32 UR10, UR5, UR8, URZ ;  /* 0x00000008050a72a5 */ /* 0x000fc4000f8e00ff */
[----:B------:R-:W-:Y:S02]  /*14b0*/  @UP1 USHF.R.U32.HI UR6, URZ, UR13, UR22 ;  /* 0x0000000dff061299 */ /* 0x000fe40008011616 */
[----:B------:R-:W-:Y:S02]  /*14c0*/  UIMAD.WIDE.U32 UR18, UR16, UR12, URZ ;  /* 0x0000000c101272a5 */ /* 0x000fe4000f8e00ff */
[----:B------:R-:W-:Y:S01]  /*14d0*/  UIMAD.WIDE.U32 UR22, UR6, UR8, URZ ;  /* 0x00000008061672a5 */ /* 0x000fe2000f8e00ff */
[----:B------:R-:W-:Y:S01]  /*14e0*/  UMOV UR24, UR25 ;  /* 0x0000001900187c82 */ /* 0x000fe20008000000 */
[----:B------:R-:W-:Y:S01]  /*14f0*/  UMOV UR10, UR11 ;  /* 0x0000000b000a7c82 */ /* 0x000fe20008000000 */
[----:B------:R-:W-:Y:S02]  /*1500*/  USHF.R.U32.HI UR24, URZ, UR4, UR24 ;  /* 0x00000004ff187299 */ /* 0x000fe40008011618 */
[----:B------:R-:W-:Y:S02]  /*1510*/  @UP2 USHF.R.U32.HI UR5, URZ, UR9, UR10 ;  /* 0x00000009ff052299 */ /* 0x000fe4000801160a */
[----:B------:R-:W-:Y:S01]  /*1520*/  UMOV UR7, UR23 ;  /* 0x0000001700077c82 */ /* 0x000fe20008000000 */
[----:B------:R-:W-:Y:S01]  /*1530*/  UMOV UR18, UR19 ;  /* 0x0000001300127c82 */ /* 0x000fe20008000000 */
[----:B------:R-:W-:-:S02]  /*1540*/  @UP2 USHF.R.U32.HI UR6, URZ, UR9, UR7 ;  /* 0x00000009ff062299 */ /* 0x000fc40008011607 */
[----:B------:R-:W-:Y:S02]  /*1550*/  USHF.R.U32.HI UR13, URZ, UR13, UR18 ;  /* 0x0000000dff0d7299 */ /* 0x000fe40008011612 */
[----:B------:R-:W-:Y:S02]  /*1560*/  USEL UR4, UR20, UR24, !UP0 ;  /* 0x0000001814047287 */ /* 0x000fe4000c000000 */
[----:B------:R-:W-:Y:S02]  /*1570*/  UIMAD UR7, UR5, UR21, URZ ;  /* 0x00000015050772a4 */ /* 0x000fe4000f8e02ff */
[----:B------:R-:W-:Y:S02]  /*1580*/  USEL UR5, UR16, UR13, !UP1 ;  /* 0x0000000d10057287 */ /* 0x000fe4000c800000 */
[----:B------:R-:W-:Y:S02]  /*1590*/  UIMAD UR12, UR6, UR21, URZ ;  /* 0x00000015060c72a4 */ /* 0x000fe4000f8e02ff */
[----:B------:R-:W-:-:S02]  /*15a0*/  UISETP.GE.AND UP0, UPT, UR4, UR7, UPT ;  /* 0x000000070400728c */ /* 0x000fc4000bf06270 */
[----:B------:R-:W-:Y:S02]  /*15b0*/  UIMAD.WIDE.U32 UR10, UR4, UR8, URZ ;  /* 0x00000008040a72a5 */ /* 0x000fe4000f8e00ff */
[----:B------:R-:W-:Y:S02]  /*15c0*/  UISETP.GE.OR UP0, UPT, UR5, UR12, UP0 ;  /* 0x0000000c0500728c */ /* 0x000fe40008706670 */
[----:B------:R-:W-:Y:S02]  /*15d0*/  UIMAD.WIDE.U32 UR12, UR5, UR8, URZ ;  /* 0x00000008050c72a5 */ /* 0x000fe4000f8e00ff */
[----:B------:R-:W-:Y:S01]  /*15e0*/  UIADD3 UR10, UPT, UPT, -UR4, URZ, URZ ;  /* 0x000000ff040a7290 */ /* 0x000fe2000fffe1ff */
[----:B------:R-:W-:Y:S01]  /*15f0*/  UMOV UR8, UR11 ;  /* 0x0000000b00087c82 */ /* 0x000fe20008000000 */
[----:B------:R-:W-:Y:S02]  /*1600*/  UIADD3 UR11, UPT, UPT, -UR5, URZ, URZ ;  /* 0x000000ff050b7290 */ /* 0x000fe4000fffe1ff */
[----:B------:R-:W-:-:S03]  /*1610*/  USHF.R.U32.HI UR8, URZ, UR9, UR8 ;  /* 0x00000009ff087299 */ /* 0x000fc60008011608 */
[----:B------:R-:W-:Y:S01]  /*1620*/  @!UP0 UMOV UR7, UR13 ;  /* 0x0000000d00078c82 */ /* 0x000fe20008000000 */
[----:B------:R-:W-:Y:S02]  /*1630*/  UIMAD UR20, UR14, UR10, UR20 ;  /* 0x0000000a0e1472a4 */ /* 0x000fe4000f8e0214 */
[----:B------:R-:W-:Y:S02]  /*1640*/  USEL UR8, UR4, UR8, !UP2 ;  /* 0x0000000804087287 */ /* 0x000fe4000d000000 */
[----:B------:R-:W-:Y:S02]  /*1650*/  @!UP0 USHF.R.U32.HI UR7, URZ, UR9, UR7 ;  /* 0x00000009ff078299 */ /* 0x000fe40008011607 */
[----:B------:R-:W-:Y:S02]  /*1660*/  UIADD3 UR9, UPT, UPT, -UR8, URZ, URZ ;  /* 0x000000ff08097290 */ /* 0x000fe4000fffe1ff */
[----:B------:R-:W-:Y:S02]  /*1670*/  @!UP0 USEL UR7, UR5, UR7, !UP2 ;  /* 0x0000000705078287 */ /* 0x000fe4000d000000 */
[----:B------:R-:W-:-:S02]  /*1680*/  UIMAD UR9, UR21, UR9, UR4 ;  /* 0x00000009150972a4 */ /* 0x000fc4000f8e0204 */
[----:B------:R-:W-:Y:S02]  /*1690*/  @!UP0 UIADD3 UR8, UPT, UPT, UR8, -UR7, URZ ;  /* 0x8000000708088290 */ /* 0x000fe4000fffe0ff */
[----:B------:R-:W-:Y:S02]  /*16a0*/  @!UP0 UIMAD UR6, UR9, UR6, UR7 ;  /* 0x00000006090682a4 */ /* 0x000fe4000f8e0207 */
[----:B------:R-:W-:Y:S02]  /*16b0*/  @!UP0 UIMAD UR4, UR8, UR21, UR5 ;  /* 0x00000015080482a4 */ /* 0x000fe4000f8e0205 */
[----:B------:R-:W-:Y:S02]  /*16c0*/  UIMAD UR16, UR27, UR11, UR16 ;  /* 0x0000000b1b1072a4 */ /* 0x000fe4000f8e0210 */
[----:B------:R-:W-:Y:S01]  /*16d0*/  UIMAD UR20, UR4, UR14, UR20 ;  /* 0x0000000e041472a4 */ /* 0x000fe2000f8e0214 */
[----:B------:R-:W-:Y:S02]  /*16e0*/  @!UP0 UMOV UR5, UR6 ;  /* 0x0000000600058c82 */ /* 0x000fe40008000000 */
[----:B------:R-:W-:-:S12]  /*16f0*/  UIMAD UR16, UR5, UR27, UR16 ;  /* 0x0000001b051072a4 */ /* 0x000fd8000f8e0210 */
.L_x_19:
[----:B------:R-:W-:Y:S02]  /*1700*/  UISETP.NE.AND UP1, UPT, UR28, 0x1, UPT ;  /* 0x000000011c00788c */ /* 0x000fe4000bf25270 */
[----:B------:R-:W-:Y:S02]  /*1710*/  UISETP.NE.AND UP0, UPT, UR17, 0x2, UPT ;  /* 0x000000021100788c */ /* 0x000fe4000bf05270 */
[----:B------:R-:W-:-:S05]  /*1720*/  ULOP3.LUT UR24, UR26, 0xe00, URZ, 0xc0, !UPT ;  /* 0x00000e001a187892 */ /* 0x000fca000f8ec0ff */
[----:B------:R-:W-:Y:S07]  /*1730*/  BRA.U UP1, `(.L_x_20) ;  /* 0x0000000101447547 */ /* 0x000fee000b800000 */
[----:B------:R-:W1:Y:S01]  /*1740*/  LDCU.128 UR8, c[0x0][0xb10] ;  /* 0x00016200ff0877ac */ /* 0x000e620008000c00 */
[----:B------:R-:W2:Y:S01]  /*1750*/  LDCU UR12, c[0x0][0xb0c] ;  /* 0x00016180ff0c77ac */ /* 0x000ea20008000800 */
[----:B------:R-:W3:Y:S01]  /*1760*/  LDCU UR13, c[0x0][0xb20] ;  /* 0x00016400ff0d77ac */ /* 0x000ee20008000800 */
[----:B-1----:R-:W-:Y:S02]  /*1770*/  UIMAD.WIDE.U32 UR6, UR16, UR8, URZ ;  /* 0x00000008100672a5 */ /* 0x002fe4000f8e00ff */
[----:B------:R-:W-:Y:S02]  /*1780*/  UIMAD.WIDE.U32 UR4, UR20, UR11, URZ ;  /* 0x0000000b140472a5 */ /* 0x000fe4000f8e00ff */
[----:B--2---:R-:W-:Y:S02]  /*1790*/  UISETP.NE.AND UP2, UPT, UR12, 0x1, UPT ;  /* 0x000000010c00788c */ /* 0x004fe4000bf45270 */
[----:B------:R-:W-:Y:S01]  /*17a0*/  UISETP.NE.AND UP1, UPT, UR10, 0x1, UPT ;  /* 0x000000010a00788c */ /* 0x000fe2000bf25270 */
[----:B------:R-:W-:-:S02]  /*17b0*/  UMOV UR6, UR7 ;  /* 0x0000000700067c82 */ /* 0x000fc40008000000 */
[----:B------:R-:W-:Y:S01]  /*17c0*/  UMOV UR4, UR5 ;  /* 0x0000000500047c82 */ /* 0x000fe20008000000 */
[----:B------:R-:W-:Y:S02]  /*17d0*/  USHF.R.U32.HI UR6, URZ, UR9, UR6 ;  /* 0x00000009ff067299 */ /* 0x000fe40008011606 */
[----:B---3--:R-:W-:Y:S02]  /*17e0*/  USHF.R.U32.HI UR4, URZ, UR13, UR4 ;  /* 0x0000000dff047299 */ /* 0x008fe40008011604 */
[----:B------:R-:W-:Y:S02]  /*17f0*/  USEL UR5, UR16, UR6, !UP2 ;  /* 0x0000000610057287 */ /* 0x000fe4000d000000 */
[----:B------:R-:W-:-:S04]  /*1800*/  USEL UR4, UR20, UR4, !UP1 ;  /* 0x0000000414047287 */ /* 0x000fc8000c800000 */
[----:B------:R-:W-:Y:S02]  /*1810*/  UIADD3 UR6, UPT, UPT, UR5, -UR4, URZ ;  /* 0x8000000405067290 */ /* 0x000fe4000fffe0ff */
[----:B------:R-:W-:Y:S02]  /*1820*/  UIADD3 UR4, UPT, UPT, -UR5, UR4, URZ ;  /* 0x0000000405047290 */ /* 0x000fe4000fffe1ff */
[----:B------:R-:W-:Y:S02]  /*1830*/  UIMAD UR20, UR6, UR10, UR20 ;  /* 0x0000000a061472a4 */ /* 0x000fe4000f8e0214 */
[----:B------:R-:W-:-:S12]  /*1840*/  UIMAD UR16, UR4, UR12, UR16 ;  /* 0x0000000c041072a4 */ /* 0x000fd8000f8e0210 */
.L_x_20:
[----:B------:R-:W-:Y:S05]  /*1850*/  BRA.U !UP5, `(.L_x_21) ;  /* 0x000000010d0c7547 */ /* 0x000fea000b800000 */
[----:B------:R-:W-:Y:S01]  /*1860*/  UCGABAR_WAIT ;  /* 0x0000000000007dc7 */ /* 0x000fe20008000000 */
[----:B------:R-:W-:Y:S01]  /*1870*/  CCTL.IVALL ;  /* 0x00000000ff00798f */ /* 0x000fe20002000000 */
[----:B------:R-:W-:Y:S05]  /*1880*/  BRA `(.L_x_22) ;  /* 0x0000000000047947 */ /* 0x000fea0003800000 */
.L_x_21:
[----:B------:R-:W-:Y:S06]  /*1890*/  BAR.SYNC.DEFER_BLOCKING 0x0 ;  /* 0x0000000000007b1d */ /* 0x000fec0000010000 */
.L_x_22:
[----:B------:R-:W-:Y:S05]  /*18a0*/  BRA.U UP0, `(.L_x_23) ;  /* 0x00000015009c7547 */ /* 0x000fea000b800000 */
[----:B------:R-:W1:Y:S01]  /*18b0*/  LDCU UR6, c[0x0][0x38c] ;  /* 0x00007180ff0677ac */ /* 0x000e620008000800 */
[----:B------:R-:W-:Y:S01]  /*18c0*/  PLOP3.LUT P1, PT, PT, PT, UP3, 0x80, 0x8 ;  /* 0x000000000008781c */ /* 0x000fe20003f2f038 */
[----:B------:R-:W-:Y:S01]  /*18d0*/  IMAD.MOV.U32 R12, RZ, RZ, 0x1 ;  /* 0x00000001ff0c7424 */ /* 0x000fe200078e00ff */
[----:B------:R-:W-:Y:S01]  /*18e0*/  ISETP.EQ.OR P2, PT, R0, RZ, P3 ;  /* 0x000000ff0000720c */ /* 0x000fe20001f42670 */
[----:B------:R-:W-:Y:S01]  /*18f0*/  UISETP.NE.AND UP1, UPT, UR17, URZ, UPT ;  /* 0x000000ff1100728c */ /* 0x000fe2000bf25270 */
[----:B------:R-:W-:Y:S02]  /*1900*/  PLOP3.LUT P1, PT, P1, PT, PT, 0x8, 0x80 ;  /* 0x000000000080781c */ /* 0x000fe40000f2e170 */
[----:B------:R-:W-:Y:S01]  /*1910*/  CS2R R10, SRZ ;  /* 0x00000000000a7805 */ /* 0x000fe2000001ff00 */
[----:B------:R-:W-:Y:S01]  /*1920*/  IMAD.MOV.U32 R9, RZ, RZ, RZ ;  /* 0x000000ffff097224 */ /* 0x000fe200078e00ff */
[----:B------:R-:W2:Y:S01]  /*1930*/  LDCU UR39, c[0x0][0x370] ;  /* 0x00006e00ff2777ac */ /* 0x000ea20008000800 */
[----:B------:R-:W-:Y:S01]  /*1940*/  IMAD.MOV.U32 R8, RZ, RZ, 0x1 ;  /* 0x00000001ff087424 */ /* 0x000fe200078e00ff */
[----:B------:R-:W-:Y:S01]  /*1950*/  USEL UR25, UR43, 0x2, UP1 ;  /* 0x000000022b197887 */ /* 0x000fe20008800000 */
[----:B------:R-:W3:Y:S01]  /*1960*/  LDCU.64 UR28, c[0x0][0x348] ;  /* 0x00006900ff1c77ac */ /* 0x000ee20008000a00 */
[----:B-1----:R-:W-:-:S02]  /*1970*/  UIADD3 UR5, UPT, UPT, UR6, 0x3f, URZ ;  /* 0x0000003f06057890 */ /* 0x002fc4000fffe0ff */
[----:B------:R-:W-:Y:S02]  /*1980*/  USHF.R.U32.HI UR44, URZ, 0x6, UR24 ;  /* 0x00000006ff2c7899 */ /* 0x000fe40008011618 */
[----:B------:R-:W-:Y:S02]  /*1990*/  USHF.R.S32.HI UR4, URZ, 0x1f, UR5 ;  /* 0x0000001fff047899 */ /* 0x000fe40008011405 */
[----:B------:R-:W-:Y:S02]  /*19a0*/  UIADD3 UR46, UPT, UPT, UR6, 0x7e, URZ ;  /* 0x0000007e062e7890 */ /* 0x000fe4000fffe0ff */
[----:B------:R-:W-:Y:S01]  /*19b0*/  ULEA.HI UR4, UR4, UR5, URZ, 0x6 ;  /* 0x0000000504047291 */ /* 0x000fe2000f8f30ff */
[----:B------:R-:W1:Y:S03]  /*19c0*/  LDCU UR38, c[0x0][0x374] ;  /* 0x00006e80ff2677ac */ /* 0x000e660008000800 */
[----:B------:R-:W-:-:S02]  /*19d0*/  USHF.R.S32.HI UR41, URZ, 0x6, UR4 ;  /* 0x00000006ff297899 */ /* 0x000fc40008011404 */
[----:B------:R-:W-:Y:S02]  /*19e0*/  UIADD3 UR4, UPT, UPT, UR6, -0x1, URZ ;  /* 0xffffffff06047890 */ /* 0x000fe4000fffe0ff */
[----:B------:R-:W-:Y:S02]  /*19f0*/  UISETP.LT.U32.AND UP0, UPT, UR41, 0xa, UPT ;  /* 0x0000000a2900788c */ /* 0x000fe4000bf01070 */
[----:B------:R-:W-:Y:S02]  /*1a00*/  UISETP.GE.U32.AND UP2, UPT, UR4, -0x7f, UPT ;  /* 0xffffff810400788c */ /* 0x000fe4000bf46070 */
[----:B------:R-:W-:Y:S01]  /*1a10*/  USEL UR40, UR41, 0xa, UP0 ;  /* 0x0000000a29287887 */ /* 0x000fe20008000000 */
[----:B------:R-:W-:-:S03]  /*1a20*/  UMOV UR5, URZ ;  /* 0x000000ff00057c82 */ /* 0x000fc60008000000 */
[----:B------:R-:W-:Y:S02]  /*1a30*/  UIADD3 UR21, UPT, UPT, UR40, -0x1, URZ ;  /* 0xffffffff28157890 */ /* 0x000fe4000fffe0ff */
[----:B------:R-:W-:-:S03]  /*1a40*/  UIADD3 UR43, UPT, UPT, UR41, -UR40, URZ ;  /* 0x80000028292b7290 */ /* 0x000fc6000fffe0ff */
[----:B------:R-:W-:-:S04]  /*1a50*/  @UP2 UIADD3 UR21, UPT, UPT, UR40, URZ, URZ ;  /* 0x000000ff28152290 */ /* 0x000fc8000fffe0ff */
[----:B-123--:R-:W-:-:S12]  /*1a60*/  UIADD3 UR21, UPT, UPT, UR21, 0x1, URZ ;  /* 0x0000000115157890 */ /* 0x00efd8000fffe0ff */
.L_x_43:
[----:B------:R-:W-:Y:S01]  /*1a70*/  UISETP.NE.AND UP0, UPT, UR45, URZ, UPT ;  /* 0x000000ff2d00728c */ /* 0x000fe2000bf05270 */
[----:B------:R-:W1:Y:S08]  /*1a80*/  S2UR UR45, SR_CgaCtaId ;  /* 0x00000000002d79c3 */ /* 0x000e700000008800 */
[----:B------:R-:W-:Y:S05]  /*1a90*/  BRA.U UP0, `(.L_x_24) ;  /* 0x0000000100347547 */ /* 0x000fea000b800000 */
[----:B------:R-:W2:Y:S01]  /*1aa0*/  S2R R0, SR_CgaCtaId ;  /* 0x0000000000007919 */ /* 0x000ea20000008800 */
[----:B------:R-:W-:-:S04]  /*1ab0*/  MOV R2, 0x400 ;  /* 0x0000040000027802 */ /* 0x000fc80000000f00 */
[----:B--2---:R-:W-:Y:S02]  /*1ac0*/  LEA R0, R0, R2, 0x18 ;  /* 0x0000000200007211 */ /* 0x004fe400078ec0ff */
[----:B------:R-:W-:-:S03]  /*1ad0*/  SHF.L.U32 R2, R8, 0x1f, RZ ;  /* 0x0000001f08027819 */ /* 0x000fc600000006ff */
[----:B------:R-:W-:-:S04]  /*1ae0*/  IMAD R0, R9, 0x8, R0 ;  /* 0x0000000809007824 */ /* 0x000fc800078e0200 */
[----:B------:R-:W2:Y:S02]  /*1af0*/  SYNCS.PHASECHK.TRANS64.TRYWAIT P0, [R0+URZ+0x160], R2 ;  /* 0x00016002000075a7 */ /* 0x000ea400080011ff */
[----:B--2---:R-:W-:Y:S05]  /*1b00*/  @!P0 BRA `(.L_x_25) ;  /* 0x0000008000488947 */ /* 0x004fea0003800000 */
.L_x_139:
[----:B------:R-:W-:Y:S01]  /*1b10*/  VIADD R9, R9, 0x1 ;  /* 0x0000000109097836 */ /* 0x000fe20000000000 */
[----:B------:R2:W-:Y:S04]  /*1b20*/  SYNCS.ARRIVE.TRANS64.A1T0 RZ, [R0+URZ+0x150], RZ ;  /* 0x000150ff00ff79a7 */ /* 0x0005e800081000ff */
[----:B------:R-:W-:-:S04]  /*1b30*/  ISETP.NE.AND P0, PT, R9, 0x2, PT ;  /* 0x000000020900780c */ /* 0x000fc80003f05270 */
[----:B------:R-:W-:Y:S02]  /*1b40*/  SEL R9, R9, RZ, P0 ;  /* 0x000000ff09097207 */ /* 0x000fe40000000000 */
[----:B--2---:R-:W-:-:S04]  /*1b50*/  SEL R0, RZ, 0x1, P0 ;  /* 0x00000001ff007807 */ /* 0x004fc80000000000 */
[----:B------:R-:W-:-:S07]  /*1b60*/  LOP3.LUT R8, R8, R0, RZ, 0x3c, !PT ;  /* 0x0000000008087212 */ /* 0x000fce00078e3cff */
.L_x_24:
[----:B------:R-:W-:Y:S01]  /*1b70*/  UMOV UR6, 0x400 ;  /* 0x0000040000067882 */ /* 0x000fe20000000000 */
[----:B------:R-:W-:Y:S01]  /*1b80*/  SHF.L.U32 R0, R12, 0x1f, RZ ;  /* 0x0000001f0c007819 */ /* 0x000fe200000006ff */
[----:B-1----:R-:W-:Y:S02]  /*1b90*/  ULEA UR6, UR45, UR6, 0x18 ;  /* 0x000000062d067291 */ /* 0x002fe4000f8ec0ff */
[----:B------:R-:W-:Y:S02]  /*1ba0*/  UISETP.GE.U32.AND UP0, UPT, UR46, 0x7f, UPT ;  /* 0x0000007f2e00788c */ /* 0x000fe4000bf06070 */
[----:B------:R-:W-:Y:S02]  /*1bb0*/  ULEA UR4, UR5, UR6, 0x3 ;  /* 0x0000000605047291 */ /* 0x000fe4000f8e18ff */
[----:B------:R-:W-:Y:S02]  /*1bc0*/  USHF.L.U32 UR11, UR20, 0x8, URZ ;  /* 0x00000008140b7899 */ /* 0x000fe400080006ff */
[----:B------:R-:W-:Y:S01]  /*1bd0*/  ULEA UR35, UR16, UR44, 0x6 ;  /* 0x0000002c10237291 */ /* 0x000fe2000f8e30ff */
[----:B------:R-:W-:-:S04]  /*1be0*/  UMOV UR13, URZ ;  /* 0x000000ff000d7c82 */ /* 0x000fc80008000000 */
[----:B------:R1:W2:Y:S01]  /*1bf0*/  SYNCS.PHASECHK.TRANS64.TRYWAIT P0, [UR4+0x50], R0 ;  /* 0x00005000ff0075a7 */ /* 0x0002a20008001104 */
[----:B------:R-:W-:Y:S06]  /*1c00*/  BRA.U !UP0, `(.L_x_26) ;  /* 0x0000000108bc7547 */ /* 0x000fec000b800000 */
[----:B------:R-:W-:Y:S01]  /*1c10*/  UMOV UR7, URZ ;  /* 0x000000ff00077c82 */ /* 0x000fe20008000000 */
[----:B------:R-:W-:-:S05]  /*1c20*/  UMOV UR4, UR5 ;  /* 0x0000000500047c82 */ /* 0x000fca0008000000 */
.L_x_32:
[----:B------:R-:W-:Y:S01]  /*1c30*/  ULEA UR33, UR4, UR6, 0x3 ;  /* 0x0000000604217291 */ /* 0x000fe2000f8e18ff */
[----:B--2---:R-:W-:Y:S01]  /*1c40*/  @!P3 MOV R2, 0x5000 ;  /* 0x000050000002b802 */ /* 0x004fe20000000f00 */
[----:B--2-4-:R-:W-:Y:S10]  /*1c50*/  @P0 BRA `(.L_x_27) ;  /* 0x00000000000c0947 */ /* 0x014ff40003800000 */
[----:B------:R-:W-:-:S04]  /*1c60*/  SHF.L.U32 R3, R12, 0x1f, RZ ;  /* 0x0000001f0c037819 */ /* 0x000fc800000006ff */
[----:B------:R-:W2:Y:S02]  /*1c70*/  SYNCS.PHASECHK.TRANS64.TRYWAIT P0, [UR33+0x50], R3 ;  /* 0x00005003ff0075a7 */ /* 0x000ea40008001121 */
[----:B--2---:R-:W-:Y:S05]  /*1c80*/  @!P0 BRA `(.L_x_28) ;  /* 0x0000007c00fc8947 */ /* 0x004fea0003800000 */
.L_x_27:
[----:B------:R2:W-:Y:S01]  /*1c90*/  @!P3 SYNCS.ARRIVE.TRANS64 RZ, [UR33], R2 ;  /* 0x00000002ffffb9a7 */ /* 0x0005e20008000021 */
[----:B------:R-:W-:-:S04]  /*1ca0*/  ULOP3.LUT UR5, UR25, 0x2, URZ, 0xfc, !UPT ;  /* 0x0000000219057892 */ /* 0x000fc8000f8efcff */
[----:B------:R-:W-:-:S09]  /*1cb0*/  UISETP.NE.AND UP0, UPT, UR5, 0x2, UPT ;  /* 0x000000020500788c */ /* 0x000fd2000bf05270 */
[----:B------:R-:W-:Y:S05]  /*1cc0*/  BRA.U UP0, `(.L_x_29) ;  /* 0x0000000100047547 */ /* 0x000fea000b800000 */
[----:B------:R-:W-:Y:S05]  /*1cd0*/  BPT.TRAP 0x1 ;  /* 0x000000040000795c */ /* 0x000fea0000300000 */
.L_x_29:
[----:B------:R-:W-:Y:S04]  /*1ce0*/  BSSY.RECONVERGENT B0, `(.L_x_30) ;  /* 0x0000003000007945 */ /* 0x000fe80003800200 */
[----:B------:R-:W-:Y:S05]  /*1cf0*/  @P2 BRA `(.L_x_31) ;  /* 0x0000000000042947 */ /* 0x000fea0003800000 */
[----:B------:R-:W-:Y:S05]  /*1d00*/  BPT.TRAP 0x1 ;  /* 0x000000040000795c */ /* 0x000fea0000300000 */
.L_x_31:
[----:B------:R-:W-:Y:S05]  /*1d10*/  BSYNC.RECONVERGENT B0 ;  /* 0x0000000000007941 */ /* 0x000fea0003800200 */
.L_x_30:
[----:B------:R-:W-:Y:S02]  /*1d20*/  UIADD3 UR5, UPT, UPT, UR4, 0x1, URZ ;  /* 0x0000000104057890 */ /* 0x000fe4000fffe0ff */
[----:B------:R-:W-:Y:S02]  /*1d30*/  ULEA UR32, UR4, UR24, 0xc ;  /* 0x0000001804207291 */ /* 0x000fe4000f8e60ff */
[----:B------:R-:W-:Y:S02]  /*1d40*/  UISETP.NE.AND UP0, UPT, UR5, 0xa, UPT ;  /* 0x0000000a0500788c */ /* 0x000fe4000bf05270 */
[----:B------:R-:W-:Y:S02]  /*1d50*/  UIADD3 UR16, UP1, UPT, UR28, 0x80, URZ ;  /* 0x000000801c107890 */ /* 0x000fe4000ff3e0ff */
[----:B------:R-:W-:Y:S02]  /*1d60*/  USEL UR9, URZ, 0x1, UP0 ;  /* 0x00000001ff097887 */ /* 0x000fe40008000000 */
[----:B------:R-:W-:-:S02]  /*1d70*/  USEL UR5, UR5, URZ, UP0 ;  /* 0x000000ff05057287 */ /* 0x000fc40008000000 */
[----:B------:R-:W-:Y:S02]  /*1d80*/  UIADD3 UR14, UP0, UPT, UR28, 0x180, URZ ;  /* 0x000001801c0e7890 */ /* 0x000fe4000ff1e0ff */
[----:B------:R-:W-:Y:S01]  /*1d90*/  ULEA UR8, UR5, UR6, 0x3 ;  /* 0x0000000605087291 */ /* 0x000fe2000f8e18ff */
[----:B------:R-:W-:Y:S01]  /*1da0*/  LOP3.LUT R12, R12, UR9, RZ, 0x3c, !PT ;  /* 0x000000090c0c7c12 */ /* 0x000fe2000f8e3cff */
[----:B------:R-:W-:Y:S02]  /*1db0*/  USHF.L.U32 UR34, UR7, 0x6, URZ ;  /* 0x0000000607227899 */ /* 0x000fe400080006ff */
[----:B------:R-:W-:Y:S01]  /*1dc0*/  UIADD3.X UR17, UPT, UPT, URZ, UR29, URZ, UP1, !UPT ;  /* 0x0000001dff117290 */ /* 0x000fe20008ffe4ff */
[----:B-1----:R-:W-:Y:S01]  /*1dd0*/  SHF.L.U32 R0, R12, 0x1f, RZ ;  /* 0x0000001f0c007819 */ /* 0x002fe200000006ff */
[----:B------:R-:W-:Y:S02]  /*1de0*/  UIADD3 UR32, UPT, UPT, UR6, 0x6400, UR32 ;  /* 0x0000640006207890 */ /* 0x000fe4000fffe020 */
[----:B------:R-:W-:Y:S01]  /*1df0*/  UIADD3.X UR15, UPT, UPT, URZ, UR29, URZ, UP0, !UPT ;  /* 0x0000001dff0f7290 */ /* 0x000fe200087fe4ff */
[----:B------:R3:W4:Y:S01]  /*1e00*/  SYNCS.PHASECHK.TRANS64.TRYWAIT P0, [UR8+0x50], R0 ;  /* 0x00005000ff0075a7 */ /* 0x0007220008001108 */
[----:B------:R-:W-:Y:S01]  /*1e10*/  ULEA UR8, UR4, UR6, 0xe ;  /* 0x0000000604087291 */ /* 0x000fe2000f8e70ff */
[----:B------:R-:W-:Y:S01]  /*1e20*/  UMOV UR13, 0xff0000 ;  /* 0x00ff0000000d7882 */ /* 0x000fe20000000000 */
[----:B------:R-:W-:-:S02]  /*1e30*/  UMOV UR18, 0x0 ;  /* 0x0000000000127882 */ /* 0x000fc40000000000 */
[----:B------:R-:W-:Y:S01]  /*1e40*/  UIADD3 UR8, UPT, UPT, UR8, 0x10400, URZ ;  /* 0x0001040008087890 */ /* 0x000fe2000fffe0ff */
[----:B------:R-:W-:Y:S01]  /*1e50*/  UMOV UR19, 0x10000000 ;  /* 0x1000000000137882 */ /* 0x000fe20000000000 */
[----:B------:R-:W-:Y:S01]  /*1e60*/  UMOV UR12, UR36 ;  /* 0x00000024000c7c82 */ /* 0x000fe20008000000 */
[----:B------:R-:W-:Y:S01]  /*1e70*/  UMOV UR9, UR33 ;  /* 0x0000002100097c82 */ /* 0x000fe20008000000 */
[----:B------:R-:W-:Y:S01]  /*1e80*/  UMOV UR10, UR34 ;  /* 0x00000022000a7c82 */ /* 0x000fe20008000000 */
[----:B------:R1:W-:Y:S01]  /*1e90*/  UTMALDG.3D.MULTICAST [UR32], [UR16], UR13, desc[UR18] ;  /* 0x00001220100073b4 */ /* 0x0003e2000801180d */
[----:B------:R-:W-:Y:S01]  /*1ea0*/  UIADD3 UR7, UPT, UPT, UR7, 0x1, URZ ;  /* 0x0000000107077890 */ /* 0x000fe2000fffe0ff */
[----:B------:R-:W-:-:S03]  /*1eb0*/  UMOV UR4, UR5 ;  /* 0x0000000500047c82 */ /* 0x000fc60008000000 */
[----:B------:R-:W-:Y:S01]  /*1ec0*/  UISETP.NE.AND UP0, UPT, UR7, UR21, UPT ;  /* 0x000000150700728c */ /* 0x000fe2000bf05270 */
[----:B------:R3:W-:Y:S01]  /*1ed0*/  UTMALDG.3D [UR8], [UR14], desc[UR18] ;  /* 0x000012080e0075b4 */ /* 0x0007e20008011000 */
[----:B-1----:R-:W-:-:S07]  /*1ee0*/  UMOV UR13, UR21 ;  /* 0x00000015000d7c82 */ /* 0x002fce0008000000 */
[----:B---3--:R-:W-:Y:S05]  /*1ef0*/  BRA.U UP0, `(.L_x_32) ;  /* 0xfffffffd004c7547 */ /* 0x008fea000b83ffff */
.L_x_26:
[----:B------:R-:W-:Y:S01]  /*1f00*/  ULEA UR4, UR5, UR6, 0x3 ;  /* 0x0000000605047291 */ /* 0x000fe2000f8e18ff */
[----:B-1----:R-:W-:Y:S01]  /*1f10*/  SHF.L.U32 R0, R12, 0x1f, RZ ;  /* 0x0000001f0c007819 */ /* 0x002fe200000006ff */
[----:B------:R-:W-:Y:S01]  /*1f20*/  @!P1 SYNCS.ARRIVE.TRANS64.A1T0 RZ, [UR6+0xe8], RZ ;  /* 0x0000e8ffffff99a7 */ /* 0x000fe20008100006 */
[----:B------:R-:W-:-:S06]  /*1f30*/  UISETP.GT.AND UP0, UPT, UR41, UR40, UPT ;  /* 0x000000282900728c */ /* 0x000fcc000bf04270 */
[----:B--2-4-:R1:W2:Y:S03]  /*1f40*/  SYNCS.PHASECHK.TRANS64.TRYWAIT P0, [UR4+0x50], R0 ;  /* 0x00005000ff0075a7 */ /* 0x0142a60008001104 */
[----:B------:R-:W-:Y:S05]  /*1f50*/  BRA.U !UP0, `(.L_x_33) ;  /* 0x0000000108c07547 */ /* 0x000fea000b800000 */
[----:B------:R-:W-:Y:S01]  /*1f60*/  UIADD3 UR26, UPT, UPT, UR43, UR13, URZ ;  /* 0x0000000d2b1a7290 */ /* 0x000fe2000fffe0ff */
[----:B------:R-:W-:-:S11]  /*1f70*/  UMOV UR4, UR5 ;  /* 0x0000000500047c82 */ /* 0x000fd60008000000 */
.L_x_39:
[----:B------:R-:W-:Y:S01]  /*1f80*/  ULEA UR17, UR4, UR6, 0x3 ;  /* 0x0000000604117291 */ /* 0x000fe2000f8e18ff */
[----:B--2---:R-:W-:Y:S01]  /*1f90*/  @!P3 MOV R2, 0x5000 ;  /* 0x000050000002b802 */ /* 0x004fe20000000f00 */
[----:B--2-4-:R-:W-:Y:S10]  /*1fa0*/  @P0 BRA `(.L_x_34) ;  /* 0x00000000000c0947 */ /* 0x014ff40003800000 */
[----:B------:R-:W-:-:S04]  /*1fb0*/  SHF.L.U32 R3, R12, 0x1f, RZ ;  /* 0x0000001f0c037819 */ /* 0x000fc800000006ff */
[----:B------:R-:W2:Y:S02]  /*1fc0*/  SYNCS.PHASECHK.TRANS64.TRYWAIT P0, [UR17+0x50], R3 ;  /* 0x00005003ff0075a7 */ /* 0x000ea40008001111 */
[----:B--2---:R-:W-:Y:S05]  /*1fd0*/  @!P0 BRA `(.L_x_35) ;  /* 0x0000007c00408947 */ /* 0x004fea0003800000 */
.L_x_34:
[----:B------:R2:W-:Y:S01]  /*1fe0*/  @!P3 SYNCS.ARRIVE.TRANS64 RZ, [UR17], R2 ;  /* 0x00000002ffffb9a7 */ /* 0x0005e20008000011 */
[----:B------:R-:W-:-:S04]  /*1ff0*/  ULOP3.LUT UR5, UR25, 0x2, URZ, 0xfc, !UPT ;  /* 0x0000000219057892 */ /* 0x000fc8000f8efcff */
[----:B------:R-:W-:-:S09]  /*2000*/  UISETP.NE.AND UP0, UPT, UR5, 0x2, UPT ;  /* 0x000000020500788c */ /* 0x000fd2000bf05270 */
[----:B------:R-:W-:Y:S05]  /*2010*/  BRA.U UP0, `(.L_x_36) ;  /* 0x0000000100047547 */ /* 0x000fea000b800000 */
[----:B------:R-:W-:Y:S05]  /*2020*/  BPT.TRAP 0x1 ;  /* 0x000000040000795c */ /* 0x000fea0000300000 */
.L_x_36:
[----:B------:R-:W-:Y:S04]  /*2030*/  BSSY.RECONVERGENT B0, `(.L_x_37) ;  /* 0x0000003000007945 */ /* 0x000fe80003800200 */
[----:B------:R-:W-:Y:S05]  /*2040*/  @P2 BRA `(.L_x_38) ;  /* 0x0000000000042947 */ /* 0x000fea0003800000 */
[----:B------:R-:W-:Y:S05]  /*2050*/  BPT.TRAP 0x1 ;  /* 0x000000040000795c */ /* 0x000fea0000300000 */
.L_x_38:
[----:B------:R-:W-:Y:S05]  /*2060*/  BSYNC.RECONVERGENT B0 ;  /* 0x0000000000007941 */ /* 0x000fea0003800200 */
.L_x_37:
[----:B------:R-:W-:Y:S02]  /*2070*/  UIADD3 UR5, UPT, UPT, UR4, 0x1, URZ ;  /* 0x0000000104057890 */ /* 0x000fe4000fffe0ff */
[----:B------:R-:W-:Y:S02]  /*2080*/  ULEA UR16, UR4, UR24, 0xc ;  /* 0x0000001804107291 */ /* 0x000fe4000f8e60ff */
[----:B------:R-:W-:Y:S02]  /*2090*/  UISETP.NE.AND UP0, UPT, UR5, 0xa, UPT ;  /* 0x0000000a0500788c */ /* 0x000fe4000bf05270 */
[----:B------:R-:W-:Y:S02]  /*20a0*/  UIADD3 UR22, UP1, UPT, UR28, 0x80, URZ ;  /* 0x000000801c167890 */ /* 0x000fe4000ff3e0ff */
[----:B------:R-:W-:Y:S02]  /*20b0*/  USEL UR8, URZ, 0x1, UP0 ;  /* 0x00000001ff087887 */ /* 0x000fe40008000000 */
[----:B------:R-:W-:-:S02]  /*20c0*/  USEL UR5, UR5, URZ, UP0 ;  /* 0x000000ff05057287 */ /* 0x000fc40008000000 */
[----:B------:R-:W-:Y:S02]  /*20d0*/  UIADD3 UR14, UP0, UPT, UR28, 0x180, URZ ;  /* 0x000001801c0e7890 */ /* 0x000fe4000ff1e0ff */
[----:B------:R-:W-:Y:S01]  /*20e0*/  LOP3.LUT R12, R12, UR8, RZ, 0x3c, !PT ;  /* 0x000000080c0c7c12 */ /* 0x000fe2000f8e3cff */
[----:B------:R-:W-:Y:S02]  /*20f0*/  ULEA UR7, UR5, UR6, 0x3 ;  /* 0x0000000605077291 */ /* 0x000fe4000f8e18ff */
[----:B------:R-:W-:Y:S01]  /*2100*/  ULEA UR8, UR4, UR6, 0xe ;  /* 0x0000000604087291 */ /* 0x000fe2000f8e70ff */
[----:B-1----:R-:W-:Y:S01]  /*2110*/  SHF.L.U32 R0, R12, 0x1f, RZ ;  /* 0x0000001f0c007819 */ /* 0x002fe200000006ff */
[----:B------:R-:W-:Y:S02]  /*2120*/  USHF.L.U32 UR18, UR13, 0x6, URZ ;  /* 0x000000060d127899 */ /* 0x000fe400080006ff */
[----:B------:R-:W-:Y:S02]  /*2130*/  UIADD3 UR16, UPT, UPT, UR6, 0x6400, UR16 ;  /* 0x0000640006107890 */ /* 0x000fe4000fffe010 */
[----:B------:R-:W-:Y:S01]  /*2140*/  UIADD3.X UR23, UPT, UPT, URZ, UR29, URZ, UP1, !UPT ;  /* 0x0000001dff177290 */ /* 0x000fe20008ffe4ff */
[----:B------:R3:W4:Y:S01]  /*2150*/  SYNCS.PHASECHK.TRANS64.TRYWAIT P0, [UR7+0x50], R0 ;  /* 0x00005000ff0075a7 */ /* 0x0007220008001107 */
[----:B------:R-:W-:-:S02]  /*2160*/  UIADD3 UR8, UPT, UPT, UR8, 0x10400, URZ ;  /* 0x0001040008087890 */ /* 0x000fc4000fffe0ff */
[----:B------:R-:W-:Y:S01]  /*2170*/  UIADD3.X UR15, UPT, UPT, URZ, UR29, URZ, UP0, !UPT ;  /* 0x0000001dff0f7290 */ /* 0x000fe200087fe4ff */
[----:B------:R-:W-:Y:S01]  /*2180*/  UMOV UR7, 0xff0000 ;  /* 0x00ff000000077882 */ /* 0x000fe20000000000 */
[----:B------:R-:W-:Y:S01]  /*2190*/  UMOV UR30, 0x0 ;  /* 0x00000000001e7882 */ /* 0x000fe20000000000 */
[----:B------:R-:W-:Y:S01]  /*21a0*/  UMOV UR31, 0x10000000 ;  /* 0x10000000001f7882 */ /* 0x000fe20000000000 */
[----:B------:R-:W-:Y:S01]  /*21b0*/  UMOV UR19, UR35 ;  /* 0x0000002300137c82 */ /* 0x000fe20008000000 */
[----:B------:R-:W-:Y:S01]  /*21c0*/  UMOV UR20, UR36 ;  /* 0x0000002400147c82 */ /* 0x000fe20008000000 */
[----:B------:R-:W-:Y:S01]  /*21d0*/  UMOV UR12, UR36 ;  /* 0x00000024000c7c82 */ /* 0x000fe20008000000 */
[----:B------:R-:W-:Y:S01]  /*21e0*/  UMOV UR9, UR17 ;  /* 0x0000001100097c82 */ /* 0x000fe20008000000 */
[----:B------:R-:W-:Y:S01]  /*21f0*/  UMOV UR10, UR18 ;  /* 0x00000012000a7c82 */ /* 0x000fe20008000000 */
[----:B------:R3:W-:Y:S01]  /*2200*/  UTMALDG.3D.MULTICAST [UR16], [UR22], UR7, desc[UR30] ;  /* 0x00001e10160073b4 */ /* 0x0007e20008011807 */
[----:B------:R-:W-:Y:S01]  /*2210*/  UIADD3 UR13, UPT, UPT, UR13, 0x1, URZ ;  /* 0x000000010d0d7890 */ /* 0x000fe2000fffe0ff */
[----:B------:R-:W-:-:S03]  /*2220*/  UMOV UR4, UR5 ;  /* 0x0000000500047c82 */ /* 0x000fc60008000000 */
[----:B------:R-:W-:Y:S01]  /*2230*/  UISETP.NE.AND UP0, UPT, UR13, UR26, UPT ;  /* 0x0000001a0d00728c */ /* 0x000fe2000bf05270 */
[----:B------:R3:W-:Y:S08]  /*2240*/  UTMALDG.3D [UR8], [UR14], desc[UR30] ;  /* 0x00001e080e0075b4 */ /* 0x0007f00008011000 */
[----:B---3--:R-:W-:Y:S05]  /*2250*/  BRA.U UP0, `(.L_x_39) ;  /* 0xfffffffd00487547 */ /* 0x008fea000b83ffff */
.L_x_33:
[C---:B------:R-:W-:Y:S01]  /*2260*/  LEA R3, R11.reuse, UR6, 0x3 ;  /* 0x000000060b037c11 */ /* 0x040fe2000f8e18ff */
[----:B------:R-:W-:Y:S01]  /*2270*/  NOP ;  /* 0x0000000000007918 */ /* 0x000fe20000000000 */
[----:B-1----:R-:W-:Y:S02]  /*2280*/  SHF.L.U32 R0, R10, 0x1f, RZ ;  /* 0x0000001f0a007819 */ /* 0x002fe400000006ff */
[----:B------:R-:W-:Y:S02]  /*2290*/  LEA R4, R11, UR6, 0x4 ;  /* 0x000000060b047c11 */ /* 0x000fe4000f8e20ff */
[----:B--2-4-:R-:W1:Y:S02]  /*22a0*/  SYNCS.PHASECHK.TRANS64.TRYWAIT P0, [R3+URZ+0xf0], R0 ;  /* 0x0000f000030075a7 */ /* 0x014e6400080011ff */
[----:B-1----:R-:W-:Y:S05]  /*22b0*/  @!P0 BRA `(.L_x_40) ;  /* 0x0000007800a08947 */ /* 0x002fea0003800000 */
.L_x_142:
[----:B------:R-:W2:Y:S01]  /*22c0*/  LDS.128 R4, [R4+0x180] ;  /* 0x0001800004047984 */ /* 0x000ea20000000c00 */
[----:B------:R-:W-:Y:S01]  /*22d0*/  UISETP.GE.AND UP0, UPT, UR42, 0x1, UPT ;  /* 0x000000012a00788c */ /* 0x000fe2000bf06270 */
[----:B------:R-:W-:Y:S01]  /*22e0*/  @!PT LDS RZ, [RZ] ;  /* 0x00000000fffff984 */ /* 0x000fe20000000800 */
[----:B------:R-:W-:Y:S01]  /*22f0*/  @!PT LDS RZ, [RZ] ;  /* 0x00000000fffff984 */ /* 0x000fe20000000800 */
[----:B------:R-:W-:Y:S01]  /*2300*/  @!PT LDS RZ, [RZ] ;  /* 0x00000000fffff984 */ /* 0x000fe20000000800 */
[----:B------:R-:W-:Y:S01]  /*2310*/  @!PT LDS RZ, [RZ] ;  /* 0x00000000fffff984 */ /* 0x000fe20000000800 */
[----:B------:R3:W-:Y:S06]  /*2320*/  MEMBAR.ALL.CTA ;  /* 0x0000000000007992 */ /* 0x0007ec0000008000 */
[----:B---3--:R-:W3:Y:S01]  /*2330*/  FENCE.VIEW.ASYNC.S ;  /* 0x00000000000073c6 */ /* 0x008ee20000000000 */
[----:B--2---:R-:W-:-:S13]  /*2340*/  LOP3.LUT P0, RZ, R6, 0x1, RZ, 0xc0, !PT ;  /* 0x0000000106ff7812 */ /* 0x004fda000780c0ff */
[----:B---3--:R-:W-:Y:S01]  /*2350*/  VOTEU.ANY UP1, P0 ;  /* 0x0000000000ff7886 */ /* 0x008fe20000020100 */
[----:B------:R-:W-:-:S13]  /*2360*/  PLOP3.LUT P0, PT, PT, PT, UP1, 0x80, 0x8 ;  /* 0x000000000008781c */ /* 0x000fda0003f0f018 */
[----:B-1----:R-:W-:Y:S02]  /*2370*/  @P0 LOP3.LUT R0, R5, 0xffff, RZ, 0xc0, !PT ;  /* 0x0000ffff05000812 */ /* 0x002fe400078ec0ff */
[----:B------:R-:W-:Y:S02]  /*2380*/  @P0 MOV R2, R4 ;  /* 0x0000000400020202 */ /* 0x000fe40000000f00 */
[----:B------:R-:W-:Y:S01]  /*2390*/  @P0 R2UR UR7, R0 ;  /* 0x00000000000702ca */ /* 0x000fe200000e0000 */
[----:B------:R-:W-:Y:S01]  /*23a0*/  VIADD R0, R3, 0x100 ;  /* 0x0000010003007836 */ /* 0x000fe20000000000 */
[----:B------:R-:W-:Y:S02]  /*23b0*/  @P0 SHF.R.U32.HI R4, RZ, 0x10, R5 ;  /* 0x00000010ff040819 */ /* 0x000fe40000011605 */
[----:B------:R-:W-:Y:S02]  /*23c0*/  @P0 R2UR UR8, R2 ;  /* 0x00000000020802ca */ /* 0x000fe400000e0000 */
[----:B------:R-:W-:-:S02]  /*23d0*/  PRMT R0, RZ, 0x654, R0 ;  /* 0x00000654ff007816 */ /* 0x000fc40000000000 */
[----:B------:R-:W-:Y:S02]  /*23e0*/  @P0 R2UR UR4, R4 ;  /* 0x00000000040402ca */ /* 0x000fe400000e0000 */
[----:B------:R1:W-:Y:S03]  /*23f0*/  SYNCS.ARRIVE.TRANS64.RED.A1T0 RZ, [R0+URZ], RZ ;  /* 0x000000ff00ff79a7 */ /* 0x0003e600081004ff */
[----:B------:R-:W-:-:S04]  /*2400*/  @UP1 UMOV UR27, UR7 ;  /* 0x00000007001b1c82 */ /* 0x000fc80008000000 */
[----:B------:R-:W-:-:S04]  /*2410*/  @UP1 UMOV UR37, UR8 ;  /* 0x0000000800251c82 */ /* 0x000fc80008000000 */
[----:B------:R-:W-:Y:S01]  /*2420*/  @UP1 UMOV UR36, UR4 ;  /* 0x0000000400241c82 */ /* 0x000fe20008000000 */
[----:B------:R-:W-:Y:S05]  /*2430*/  BRA.U !UP0, `(.L_x_41) ;  /* 0x0000000108d47547 */ /* 0x000fea000b800000 */
[----:B------:R-:W2:Y:S01]  /*2440*/  LDCU.128 UR12, c[0x0][0xb10] ;  /* 0x00016200ff0c77ac */ /* 0x000ea20008000c00 */
[----:B------:R-:W3:Y:S01]  /*2450*/  LDCU UR26, c[0x0][0xb20] ;  /* 0x00016400ff1a77ac */ /* 0x000ee20008000800 */
[----:B------:R-:W4:Y:S01]  /*2460*/  LDCU UR20, c[0x0][0xb0c] ;  /* 0x00016180ff1477ac */ /* 0x000f220008000800 */
[----:B------:R-:W1:Y:S01]  /*2470*/  LDCU.64 UR10, c[0x0][0xb28] ;  /* 0x00016500ff0a77ac */ /* 0x000e620008000a00 */
[----:B------:R-:W-:Y:S02]  /*2480*/  UISETP.NE.AND UP3, UPT, UR42, 0x1, UPT ;  /* 0x000000012a00788c */ /* 0x000fe4000bf65270 */
[----:B--2---:R-:W-:Y:S02]  /*2490*/  UIMAD.WIDE.U32 UR16, UR38, UR15, URZ ;  /* 0x0000000f261072a5 */ /* 0x004fe4000f8e00ff */
[----:B------:R-:W-:Y:S02]  /*24a0*/  UIMAD.WIDE.U32 UR8, UR39, UR12, URZ ;  /* 0x0000000c270872a5 */ /* 0x000fe4000f8e00ff */
[----:B------:R-:W-:-:S02]  /*24b0*/  UISETP.NE.AND UP0, UPT, UR14, 0x1, UPT ;  /* 0x000000010e00788c */ /* 0x000fc4000bf05270 */
[----:B------:R-:W-:Y:S01]  /*24c0*/  UIMAD.WIDE.U32 UR22, UR27, UR15, URZ ;  /* 0x0000000f1b1672a5 */ /* 0x000fe2000f8e00ff */
[----:B------:R-:W-:Y:S02]  /*24d0*/  UMOV UR16, UR17 ;  /* 0x0000001100107c82 */ /* 0x000fe40008000000 */
[----:B------:R-:W-:Y:S01]  /*24e0*/  UMOV UR8, UR9 ;  /* 0x0000000900087c82 */ /* 0x000fe20008000000 */
[----:B---3--:R-:W-:Y:S02]  /*24f0*/  USHF.R.U32.HI UR16, URZ, UR26, UR16 ;  /* 0x0000001aff107299 */ /* 0x008fe40008011610 */
[----:B----4-:R-:W-:Y:S02]  /*2500*/  UISETP.NE.AND UP2, UPT, UR20, 0x1, UPT ;  /* 0x000000011400788c */ /* 0x010fe4000bf45270 */
[----:B------:R-:W-:Y:S02]  /*2510*/  USHF.R.U32.HI UR8, URZ, UR13, UR8 ;  /* 0x0000000dff087299 */ /* 0x000fe40008011608 */
[----:B------:R-:W-:-:S02]  /*2520*/  USEL UR7, UR38, UR16, !UP0 ;  /* 0x0000001026077287 */ /* 0x000fc4000c000000 */
[----:B------:R-:W-:Y:S02]  /*2530*/  USEL UR8, UR39, UR8, !UP2 ;  /* 0x0000000827087287 */ /* 0x000fe4000d000000 */
[----:B-1----:R-:W-:Y:S01]  /*2540*/  UIMAD.WIDE.U32 UR16, UR7, UR10, URZ ;  /* 0x0000000a071072a5 */ /* 0x002fe2000f8e00ff */
[----:B------:R-:W-:Y:S01]  /*2550*/  UMOV UR4, UR23 ;  /* 0x0000001700047c82 */ /* 0x000fe20008000000 */
[----:B------:R-:W-:Y:S02]  /*2560*/  UIMAD.WIDE.U32 UR18, UR37, UR12, URZ ;  /* 0x0000000c251272a5 */ /* 0x000fe4000f8e00ff */
[----:B------:R-:W-:-:S03]  /*2570*/  UIMAD.WIDE.U32 UR22, UR8, UR10, URZ ;  /* 0x0000000a081672a5 */ /* 0x000fc6000f8e00ff */
[----:B------:R-:W-:Y:S01]  /*2580*/  UMOV UR16, UR17 ;  /* 0x0000001100107c82 */ /* 0x000fe20008000000 */
[----:B------:R-:W-:Y:S02]  /*2590*/  USHF.R.U32.HI UR4, URZ, UR26, UR4 ;  /* 0x0000001aff047299 */ /* 0x000fe40008011604 */
[----:B------:R-:W-:Y:S01]  /*25a0*/  @UP3 USHF.R.U32.HI UR7, URZ, UR11, UR16 ;  /* 0x0000000bff073299 */ /* 0x000fe20008011610 */
[----:B------:R-:W-:Y:S01]  /*25b0*/  UMOV UR18, UR19 ;  /* 0x0000001300127c82 */ /* 0x000fe20008000000 */
[----:B------:R-:W-:Y:S01]  /*25c0*/  UMOV UR22, UR23 ;  /* 0x0000001700167c82 */ /* 0x000fe20008000000 */
[----:B------:R-:W-:Y:S02]  /*25d0*/  USHF.R.U32.HI UR13, URZ, UR13, UR18 ;  /* 0x0000000dff0d7299 */ /* 0x000fe40008011612 */
[----:B------:R-:W-:Y:S02]  /*25e0*/  USEL UR4, UR27, UR4, !UP0 ;  /* 0x000000041b047287 */ /* 0x000fe4000c000000 */
[----:B------:R-:W-:-:S02]  /*25f0*/  @UP3 USHF.R.U32.HI UR8, URZ, UR11, UR22 ;  /* 0x0000000bff083299 */ /* 0x000fc40008011616 */
[----:B------:R-:W-:Y:S02]  /*2600*/  UIMAD UR9, UR42, UR7, URZ ;  /* 0x000000072a0972a4 */ /* 0x000fe4000f8e02ff */
[----:B------:R-:W-:Y:S02]  /*2610*/  USEL UR7, UR37, UR13, !UP2 ;  /* 0x0000000d25077287 */ /* 0x000fe4000d000000 */
[----:B------:R-:W-:Y:S02]  /*2620*/  UIMAD UR12, UR42, UR8, URZ ;  /* 0x000000082a0c72a4 */ /* 0x000fe4000f8e02ff */
[----:B------:R-:W-:Y:S02]  /*2630*/  UISETP.GE.AND UP0, UPT, UR4, UR9, UPT ;  /* 0x000000090400728c */ /* 0x000fe4000bf06270 */
[----:B------:R-:W-:Y:S02]  /*2640*/  UIMAD.WIDE.U32 UR16, UR4, UR10, URZ ;  /* 0x0000000a041072a5 */ /* 0x000fe4000f8e00ff */
[----:B------:R-:W-:-:S02]  /*2650*/  UISETP.GE.OR UP0, UPT, UR7, UR12, UP0 ;  /* 0x0000000c0700728c */ /* 0x000fc40008706670 */
        /* <DEDUP_REMOVED lines=19> */
.L_x_41:
[----:B------:R-:W2:Y:S02]  /*2790*/  LDCU UR4, c[0x0][0xb30] ;  /* 0x00016600ff0477ac */ /* 0x000ea40008000800 */
[----:B--2---:R-:W-:-:S09]  /*27a0*/  UISETP.NE.AND UP0, UPT, UR4, 0x1, UPT ;  /* 0x000000010400788c */ /* 0x004fd2000bf05270 */
[----:B------:R-:W-:Y:S05]  /*27b0*/  BRA.U UP0, `(.L_x_42) ;  /* 0x0000000100447547 */ /* 0x000fea000b800000 */
[----:B------:R-:W2:Y:S01]  /*27c0*/  LDCU.128 UR12, c[0x0][0xb10] ;  /* 0x00016200ff0c77ac */ /* 0x000ea20008000c00 */
[----:B------:R-:W3:Y:S01]  /*27d0*/  LDCU UR16, c[0x0][0xb0c] ;  /* 0x00016180ff1077ac */ /* 0x000ee20008000800 */
[----:B------:R-:W4:Y:S01]  /*27e0*/  LDCU UR17, c[0x0][0xb20] ;  /* 0x00016400ff1177ac */ /* 0x000f220008000800 */
[----:B--2---:R-:W-:Y:S02]  /*27f0*/  UIMAD.WIDE.U32 UR10, UR37, UR12, URZ ;  /* 0x0000000c250a72a5 */ /* 0x004fe4000f8e00ff */
[----:B------:R-:W-:Y:S02]  /*2800*/  UIMAD.WIDE.U32 UR8, UR27, UR15, URZ ;  /* 0x0000000f1b0872a5 */ /* 0x000fe4000f8e00ff */
[----:B---3--:R-:W-:Y:S02]  /*2810*/  UISETP.NE.AND UP2, UPT, UR16, 0x1, UPT ;  /* 0x000000011000788c */ /* 0x008fe4000bf45270 */
[----:B------:R-:W-:Y:S01]  /*2820*/  UISETP.NE.AND UP0, UPT, UR14, 0x1, UPT ;  /* 0x000000010e00788c */ /* 0x000fe2000bf05270 */
[----:B------:R-:W-:-:S02]  /*2830*/  UMOV UR7, UR11 ;  /* 0x0000000b00077c82 */ /* 0x000fc40008000000 */
[----:B------:R-:W-:Y:S01]  /*2840*/  UMOV UR4, UR9 ;  /* 0x0000000900047c82 */ /* 0x000fe20008000000 */
[----:B------:R-:W-:Y:S02]  /*2850*/  USHF.R.U32.HI UR7, URZ, UR13, UR7 ;  /* 0x0000000dff077299 */ /* 0x000fe40008011607 */
[----:B----4-:R-:W-:Y:S02]  /*2860*/  USHF.R.U32.HI UR4, URZ, UR17, UR4 ;  /* 0x00000011ff047299 */ /* 0x010fe40008011604 */
[----:B------:R-:W-:Y:S02]  /*2870*/  USEL UR7, UR37, UR7, !UP2 ;  /* 0x0000000725077287 */ /* 0x000fe4000d000000 */
[----:B------:R-:W-:-:S04]  /*2880*/  USEL UR4, UR27, UR4, !UP0 ;  /* 0x000000041b047287 */ /* 0x000fc8000c000000 */
[----:B------:R-:W-:Y:S02]  /*2890*/  UIADD3 UR8, UPT, UPT, UR7, -UR4, URZ ;  /* 0x8000000407087290 */ /* 0x000fe4000fffe0ff */
[----:B------:R-:W-:Y:S02]  /*28a0*/  UIADD3 UR4, UPT, UPT, -UR7, UR4, URZ ;  /* 0x0000000407047290 */ /* 0x000fe4000fffe1ff */
[----:B------:R-:W-:Y:S02]  /*28b0*/  UIMAD UR27, UR8, UR14, UR27 ;  /* 0x0000000e081b72a4 */ /* 0x000fe4000f8e021b */
[----:B------:R-:W-:-:S12]  /*28c0*/  UIMAD UR37, UR4, UR16, UR37 ;  /* 0x00000010042572a4 */ /* 0x000fd8000f8e0225 */
.L_x_42:
[----:B------:R-:W-:Y:S01]  /*28d0*/  VIADD R11, R11, 0x1 ;  /* 0x000000010b0b7836 */ /* 0x000fe20000000000 */
[----:B------:R-:W-:Y:S02]  /*28e0*/  R2UR UR7, R77 ;  /* 0x000000004d0772ca */ /* 0x000fe400000e0000 */
[----:B------:R-:W-:Y:S02]  /*28f0*/  R2UR UR4, R76 ;  /* 0x000000004c0472ca */ /* 0x000fe400000e0000 */
[C---:B------:R-:W-:Y:S02]  /*2900*/  ISETP.NE.AND P0, PT, R11.reuse, 0x2, PT ;  /* 0x000000020b00780c */ /* 0x040fe40003f05270 */
[----:B------:R-:W-:Y:S02]  /*2910*/  PLOP3.LUT P1, PT, PT, PT, PT, 0x80, 0x8 ;  /* 0x000000000008781c */ /* 0x000fe40003f2f070 */
[----:B-1----:R-:W-:Y:S02]  /*2920*/  SEL R0, RZ, 0x1, P0 ;  /* 0x00000001ff007807 */ /* 0x002fe40000000000 */
[----:B------:R-:W-:-:S02]  /*2930*/  SEL R11, R11, RZ, P0 ;  /* 0x000000ff0b0b7207 */ /* 0x000fc40000000000 */
[----:B------:R-:W-:Y:S01]  /*2940*/  LOP3.LUT R10, R10, R0, RZ, 0x3c, !PT ;  /* 0x000000000a0a7212 */ /* 0x000fe200078e3cff */
[----:B------:R-:W-:Y:S02]  /*2950*/  UIADD3 UR16, UPT, UPT, UR37, UR7, URZ ;  /* 0x0000000725107290 */ /* 0x000fe4000fffe0ff */
[----:B------:R-:W-:Y:S01]  /*2960*/  UIADD3 UR20, UPT, UPT, UR27, UR4, URZ ;  /* 0x000000041b147290 */ /* 0x000fe2000fffe0ff */
[----:B------:R-:W-:Y:S11]  /*2970*/  BRA.U UP1, `(.L_x_43) ;  /* 0xfffffff1013c7547 */ /* 0x000ff6000b83ffff */
[----:B------:R-:W-:Y:S01]  /*2980*/  UIADD3 UR7, UPT, UPT, UR6, 0x50, URZ ;  /* 0x0000005006077890 */ /* 0x000fe2000fffe0ff */
[----:B------:R-:W-:-:S03]  /*2990*/  SHF.L.U32 R2, R12, 0x1f, RZ ;  /* 0x0000001f0c027819 */ /* 0x000fc600000006ff */
[----:B------:R-:W-:-:S09]  /*29a0*/  ULEA UR4, UR5, UR7, 0x3 ;  /* 0x0000000705047291 */ /* 0x000fd2000f8e18ff */
[----:B------:R-:W1:Y:S02]  /*29b0*/  SYNCS.PHASECHK.TRANS64.TRYWAIT P0, [UR4], R2 ;  /* 0x00000002ff0075a7 */ /* 0x000e640008001104 */
[----:B-1----:R-:W-:Y:S05]  /*29c0*/  @!P0 BRA `(.L_x_44) ;  /* 0x0000007000f08947 */ /* 0x002fea0003800000 */
.L_x_144:
[----:B------:R-:W-:-:S04]  /*29d0*/  UIADD3 UR4, UPT, UPT, UR5, 0x1, URZ ;  /* 0x0000000105047890 */ /* 0x000fc8000fffe0ff */
[----:B------:R-:W-:-:S04]  /*29e0*/  UISETP.NE.AND UP0, UPT, UR4, 0xa, UPT ;  /* 0x0000000a0400788c */ /* 0x000fc8000bf05270 */
[----:B------:R-:W-:Y:S02]  /*29f0*/  USEL UR6, URZ, 0x1, UP0 ;  /* 0x00000001ff067887 */ /* 0x000fe40008000000 */
[----:B------:R-:W-:-:S04]  /*2a00*/  USEL UR4, UR4, URZ, UP0 ;  /* 0x000000ff04047287 */ /* 0x000fc80008000000 */
[----:B------:R-:W-:Y:S01]  /*2a10*/  ULEA UR5, UR4, UR7, 0x3 ;  /* 0x0000000704057291 */ /* 0x000fe2000f8e18ff */
[----:B-1----:R-:W-:-:S04]  /*2a20*/  LOP3.LUT R2, R12, UR6, RZ, 0x3c, !PT ;  /* 0x000000060c027c12 */ /* 0x002fc8000f8e3cff */
[----:B------:R-:W-:-:S04]  /*2a30*/  SHF.L.U32 R3, R2, 0x1f, RZ ;  /* 0x0000001f02037819 */ /* 0x000fc800000006ff */
[----:B------:R-:W1:Y:S02]  /*2a40*/  SYNCS.PHASECHK.TRANS64.TRYWAIT P0, [UR5], R3 ;  /* 0x00000003ff0075a7 */ /* 0x000e640008001105 */
[----:B-1----:R-:W-:Y:S05]  /*2a50*/  @!P0 BRA `(.L_x_45) ;  /* 0x0000007000e48947 */ /* 0x002fea0003800000 */
.L_x_146:
[----:B------:R-:W-:-:S04]  /*2a60*/  UIADD3 UR4, UPT, UPT, UR4, 0x1, URZ ;  /* 0x0000000104047890 */ /* 0x000fc8000fffe0ff */
[----:B------:R-:W-:-:S04]  /*2a70*/  UISETP.NE.AND UP0, UPT, UR4, 0xa, UPT ;  /* 0x0000000a0400788c */ /* 0x000fc8000bf05270 */
[----:B------:R-:W-:Y:S02]  /*2a80*/  USEL UR6, URZ, 0x1, UP0 ;  /* 0x00000001ff067887 */ /* 0x000fe40008000000 */
[----:B------:R-:W-:-:S04]  /*2a90*/  USEL UR4, UR4, URZ, UP0 ;  /* 0x000000ff04047287 */ /* 0x000fc80008000000 */
[----:B------:R-:W-:Y:S01]  /*2aa0*/  ULEA UR5, UR4, UR7, 0x3 ;  /* 0x0000000704057291 */ /* 0x000fe2000f8e18ff */
[----:B------:R-:W-:-:S04]  /*2ab0*/  LOP3.LUT R2, R2, UR6, RZ, 0x3c, !PT ;  /* 0x0000000602027c12 */ /* 0x000fc8000f8e3cff */
[----:B-1----:R-:W-:-:S04]  /*2ac0*/  SHF.L.U32 R3, R2, 0x1f, RZ ;  /* 0x0000001f02037819 */ /* 0x002fc800000006ff */
[----:B------:R-:W1:Y:S02]  /*2ad0*/  SYNCS.PHASECHK.TRANS64.TRYWAIT P0, [UR5], R3 ;  /* 0x00000003ff0075a7 */ /* 0x000e640008001105 */
[----:B-1----:R-:W-:Y:S05]  /*2ae0*/  @!P0 BRA `(.L_x_46) ;  /* 0x0000007000d88947 */ /* 0x002fea0003800000 */
.L_x_148:
        /* <DEDUP_REMOVED lines=9> */
.L_x_150:
        /* <DEDUP_REMOVED lines=9> */
.L_x_152:
        /* <DEDUP_REMOVED lines=9> */
.L_x_154:
        /* <DEDUP_REMOVED lines=9> */
.L_x_156:
        /* <DEDUP_REMOVED lines=9> */
.L_x_158:
        /* <DEDUP_REMOVED lines=9> */
.L_x_160:
[----:B------:R-:W-:-:S04]  /*2e50*/  UIADD3 UR4, UPT, UPT, UR4, 0x1, URZ ;  /* 0x0000000104047890 */ /* 0x000fc8000fffe0ff */
[----:B------:R-:W-:-:S04]  /*2e60*/  UISETP.NE.AND UP0, UPT, UR4, 0xa, UPT ;  /* 0x0000000a0400788c */ /* 0x000fc8000bf05270 */
[----:B------:R-:W-:Y:S02]  /*2e70*/  USEL UR5, URZ, 0x1, UP0 ;  /* 0x00000001ff057887 */ /* 0x000fe40008000000 */
[----:B------:R-:W-:-:S04]  /*2e80*/  USEL UR4, UR4, URZ, UP0 ;  /* 0x000000ff04047287 */ /* 0x000fc80008000000 */
[----:B------:R-:W-:Y:S01]  /*2e90*/  ULEA UR4, UR4, UR7, 0x3 ;  /* 0x0000000704047291 */ /* 0x000fe2000f8e18ff */
[----:B------:R-:W-:-:S04]  /*2ea0*/  LOP3.LUT R2, R2, UR5, RZ, 0x3c, !PT ;  /* 0x0000000502027c12 */ /* 0x000fc8000f8e3cff */
[----:B------:R-:W-:Y:S01]  /*2eb0*/  SHF.L.U32 R2, R2, 0x1f, RZ ;  /* 0x0000001f02027819 */ /* 0x000fe200000006ff */
[----:B-1----:R-:W-:-:S07]  /*2ec0*/  IMAD.U32 R0, RZ, RZ, UR4 ;  /* 0x00000004ff007e24 */ /* 0x002fce000f8e00ff */
.L_x_53:
[----:B-1----:R1:W2:Y:S02]  /*2ed0*/  SYNCS.PHASECHK.TRANS64.TRYWAIT P0, [R0+URZ], R2 ;  /* 0x00000002000075a7 */ /* 0x0022a400080011ff */
[----:B--2---:R-:W-:Y:S05]  /*2ee0*/  @!P0 NANOSLEEP.SYNCS 0x989680 ;  /* 0x009896800000895d */ /* 0x004fea0003900000 */
[----:B------:R-:W2:Y:S02]  /*2ef0*/  @!P0 SYNCS.PHASECHK.TRANS64 P0, [R0+URZ], R2 ;  /* 0x00000002000085a7 */ /* 0x000ea400080010ff */
[----:B--2---:R-:W-:Y:S05]  /*2f00*/  @P0 EXIT ;  /* 0x000000000000094d */ /* 0x004fea0003800000 */
[----:B------:R-:W-:Y:S05]  /*2f10*/  BRA `(.L_x_53) ;  /* 0xfffffffc00ec7947 */ /* 0x000fea000383ffff */
.L_x_23:
[----:B------:R-:W-:-:S04]  /*2f20*/  UISETP.NE.AND UP0, UPT, UR45, URZ, UPT ;  /* 0x000000ff2d00728c */ /* 0x000fc8000bf05270 */
[----:B------:R-:W-:-:S09]  /*2f30*/  UISETP.NE.OR UP0, UPT, UR17, 0x1, UP0 ;  /* 0x000000011100788c */ /* 0x000fd20008705670 */
[----:B------:R-:W-:Y:S05]  /*2f40*/  BRA.U UP0, `(.L_x_54) ;  /* 0x0000000500487547 */ /* 0x000fea000b800000 */
[----:B------:R-:W-:Y:S01]  /*2f50*/  ISETP.GE.U32.AND P2, PT, R0, 0x8, PT ;  /* 0x000000080000780c */ /* 0x000fe20003f46070 */
[----:B------:R-:W-:Y:S01]  /*2f60*/  IMAD.MOV.U32 R12, RZ, RZ, 0x1 ;  /* 0x00000001ff0c7424 */ /* 0x000fe200078e00ff */
[----:B------:R-:W-:Y:S02]  /*2f70*/  CS2R R10, SRZ ;  /* 0x00000000000a7805 */ /* 0x000fe4000001ff00 */
[----:B------:R-:W-:Y:S01]  /*2f80*/  CS2R R8, SRZ ;  /* 0x0000000000087805 */ /* 0x000fe2000001ff00 */
[----:B------:R-:W-:Y:S01]  /*2f90*/  UMOV UR6, 0x400 ;  /* 0x0000040000067882 */ /* 0x000fe20000000000 */
[----:B------:R-:W-:Y:S01]  /*2fa0*/  UMOV UR5, URZ ;  /* 0x000000ff00057c82 */ /* 0x000fe20008000000 */
[----:B------:R-:W-:-:S12]  /*2fb0*/  ULEA UR6, UR45, UR6, 0x18 ;  /* 0x000000062d067291 */ /* 0x000fd8000f8ec0ff */
.L_x_58:
[----:B------:R-:W-:Y:S02]  /*2fc0*/  LEA R2, R8, UR6, 0x3 ;  /* 0x0000000608027c11 */ /* 0x000fe4000f8e18ff */
[----:B------:R-:W-:-:S03]  /*2fd0*/  SHF.L.U32 R4, R9, 0x1f, RZ ;  /* 0x0000001f09047819 */ /* 0x000fc600000006ff */
[----:B------:R-:W-:Y:S01]  /*2fe0*/  VIADD R5, R2, 0x160 ;  /* 0x0000016002057836 */ /* 0x000fe20000000000 */
[----:B------:R-:W1:Y:S02]  /*2ff0*/  SYNCS.PHASECHK.TRANS64.TRYWAIT P0, [R2+URZ+0x150], R4 ;  /* 0x00015004020075a7 */ /* 0x000e6400080011ff */
[----:B-1----:R-:W-:Y:S05]  /*3000*/  @!P0 BRA `(.L_x_55) ;  /* 0x0000007000388947 */ /* 0x002fea0003800000 */
.L_x_161:
[----:B------:R-:W-:Y:S01]  /*3010*/  ULEA UR4, UR5, UR6, 0x3 ;  /* 0x0000000605047291 */ /* 0x000fe2000f8e18ff */
[----:B-1----:R-:W-:Y:S01]  /*3020*/  PRMT R2, RZ, 0x654, R5 ;  /* 0x00000654ff027816 */ /* 0x002fe20000000005 */
[----:B------:R-:W-:Y:S01]  /*3030*/  @!P2 IMAD.MOV.U32 R4, RZ, RZ, 0x10 ;  /* 0x00000010ff04a424 */ /* 0x000fe200078e00ff */
[----:B------:R-:W-:Y:S01]  /*3040*/  SHF.L.U32 R5, R12, 0x1f, RZ ;  /* 0x0000001f0c057819 */ /* 0x000fe200000006ff */
[----:B------:R-:W-:Y:S01]  /*3050*/  UIADD3 UR7, UPT, UPT, UR4, 0xf0, URZ ;  /* 0x000000f004077890 */ /* 0x000fe2000fffe0ff */
[----:B------:R1:W-:Y:S05]  /*3060*/  SYNCS.ARRIVE.TRANS64.RED.A1T0 RZ, [R2+URZ], RZ ;  /* 0x000000ff02ff79a7 */ /* 0x0003ea00081004ff */
[----:B------:R-:W-:Y:S01]  /*3070*/  IMAD.U32 R6, RZ, RZ, UR7 ;  /* 0x00000007ff067e24 */ /* 0x000fe2000f8e00ff */
[----:B------:R-:W2:Y:S04]  /*3080*/  SYNCS.PHASECHK.TRANS64.TRYWAIT P0, [UR4+0x100], R5 ;  /* 0x00010005ff0075a7 */ /* 0x000ea80008001104 */
[----:B------:R-:W-:Y:S01]  /*3090*/  PRMT R6, R0, 0x654, R6 ;  /* 0x0000065400067816 */ /* 0x000fe20000000006 */
[----:B-12---:R-:W-:Y:S06]  /*30a0*/  @!P0 BRA `(.L_x_56) ;  /* 0x0000007000248947 */ /* 0x006fec0003800000 */
.L_x_163:
[----:B------:R-:W-:Y:S01]  /*30b0*/  ULEA UR8, UR5, UR6, 0x4 ;  /* 0x0000000605087291 */ /* 0x000fe2000f8e20ff */
[----:B------:R-:W-:Y:S01]  /*30c0*/  SEL R3, R6, R3, !P2 ;  /* 0x0000000306037207 */ /* 0x000fe20005000000 */
[----:B------:R-:W-:Y:S01]  /*30d0*/  UIADD3 UR9, UPT, UPT, UR4, 0xf0, URZ ;  /* 0x000000f004097890 */ /* 0x000fe2000fffe0ff */
[----:B-1----:R-:W-:Y:S01]  /*30e0*/  LEA R2, R11, UR6, 0x3 ;  /* 0x000000060b027c11 */ /* 0x002fe2000f8e18ff */
[----:B------:R-:W-:Y:S01]  /*30f0*/  UIADD3 UR8, UPT, UPT, UR8, 0x180, URZ ;  /* 0x0000018008087890 */ /* 0x000fe2000fffe0ff */
[----:B------:R1:W-:Y:S01]  /*3100*/  @!P2 SYNCS.ARRIVE.TRANS64.RED RZ, [R3+URZ], R4 ;  /* 0x0000000403ffa9a7 */ /* 0x0003e200080004ff */
[----:B------:R-:W-:Y:S01]  /*3110*/  UIADD3 UR4, UPT, UPT, UR5, 0x1, URZ ;  /* 0x0000000105047890 */ /* 0x000fe2000fffe0ff */
[----:B------:R-:W-:-:S03]  /*3120*/  VIADD R8, R8, 0x1 ;  /* 0x0000000108087836 */ /* 0x000fc60000000000 */
[----:B------:R-:W-:Y:S02]  /*3130*/  UISETP.NE.AND UP0, UPT, UR4, 0x2, UPT ;  /* 0x000000020400788c */ /* 0x000fe4000bf05270 */
[----:B------:R-:W-:Y:S01]  /*3140*/  ISETP.NE.AND P0, PT, R8, 0x2, PT ;  /* 0x000000020800780c */ /* 0x000fe20003f05270 */
[----:B------:R-:W-:Y:S06]  /*3150*/  UGETNEXTWORKID.BROADCAST [UR8], [UR9] ;  /* 0x00000000080073ca */ /* 0x000fec0008000100 */
[----:B------:R-:W-:Y:S02]  /*3160*/  USEL UR7, URZ, 0x1, UP0 ;  /* 0x00000001ff077887 */ /* 0x000fe40008000000 */
[----:B------:R-:W-:-:S04]  /*3170*/  USEL UR5, UR4, URZ, UP0 ;  /* 0x000000ff04057287 */ /* 0x000fc80008000000 */
[----:B------:R-:W-:Y:S02]  /*3180*/  LOP3.LUT R12, R12, UR7, RZ, 0x3c, !PT ;  /* 0x000000070c0c7c12 */ /* 0x000fe4000f8e3cff */
[----:B-1----:R-:W-:-:S04]  /*3190*/  SHF.L.U32 R4, R10, 0x1f, RZ ;  /* 0x0000001f0a047819 */ /* 0x002fc800000006ff */
[----:B------:R-:W1:Y:S02]  /*31a0*/  SYNCS.PHASECHK.TRANS64.TRYWAIT P1, [R2+URZ+0xf0], R4 ;  /* 0x0000f004020075a7 */ /* 0x000e6400080211ff */
[----:B-1----:R-:W-:Y:S05]  /*31b0*/  @!P1 BRA `(.L_x_57) ;  /* 0x0000006c00f89947 */ /* 0x002fea0003800000 */
.L_x_164:
[C---:B-1----:R-:W-:Y:S01]  /*31c0*/  LEA R4, R11.reuse, UR6, 0x4 ;  /* 0x000000060b047c11 */ /* 0x042fe2000f8e20ff */
[----:B------:R-:W-:Y:S01]  /*31d0*/  VIADD R2, R2, 0x100 ;  /* 0x0000010002027836 */ /* 0x000fe20000000000 */
[----:B------:R-:W-:Y:S01]  /*31e0*/  SEL R8, R8, RZ, P0 ;  /* 0x000000ff08087207 */ /* 0x000fe20000000000 */
[----:B------:R-:W-:-:S03]  /*31f0*/  VIADD R11, R11, 0x1 ;  /* 0x000000010b0b7836 */ /* 0x000fc60000000000 */
[----:B------:R-:W1:Y:S01]  /*3200*/  LDS.128 R4, [R4+0x180] ;  /* 0x0001800004047984 */ /* 0x000e620000000c00 */
[----:B------:R-:W-:Y:S02]  /*3210*/  PRMT R2, RZ, 0x654, R2 ;  /* 0x00000654ff027816 */ /* 0x000fe40000000002 */
[C---:B------:R-:W-:Y:S01]  /*3220*/  ISETP.NE.AND P1, PT, R11.reuse, 0x2, PT ;  /* 0x000000020b00780c */ /* 0x040fe20003f25270 */
[----:B------:R-:W-:Y:S01]  /*3230*/  @!PT LDS RZ, [RZ] ;  /* 0x00000000fffff984 */ /* 0x000fe20000000800 */
[----:B------:R-:W-:Y:S01]  /*3240*/  @!PT LDS RZ, [RZ] ;  /* 0x00000000fffff984 */ /* 0x000fe20000000800 */
[----:B------:R-:W-:Y:S01]  /*3250*/  @!PT LDS RZ, [RZ] ;  /* 0x00000000fffff984 */ /* 0x000fe20000000800 */
[----:B------:R-:W-:Y:S01]  /*3260*/  @!PT LDS RZ, [RZ] ;  /* 0x00000000fffff984 */ /* 0x000fe20000000800 */
[----:B------:R2:W-:Y:S06]  /*3270*/  MEMBAR.ALL.CTA ;  /* 0x0000000000007992 */ /* 0x0005ec0000008000 */
[----:B--2---:R-:W2:Y:S01]  /*3280*/  FENCE.VIEW.ASYNC.S ;  /* 0x00000000000073c6 */ /* 0x004ea20000000000 */
[----:B------:R-:W-:Y:S01]  /*3290*/  SEL R11, R11, RZ, P1 ;  /* 0x000000ff0b0b7207 */ /* 0x000fe20000800000 */
[----:B--2---:R2:W-:Y:S01]  /*32a0*/  SYNCS.ARRIVE.TRANS64.RED.A1T0 RZ, [R2+URZ], RZ ;  /* 0x000000ff02ff79a7 */ /* 0x0045e200081004ff */
[----:B-1----:R-:W-:-:S02]  /*32b0*/  LOP3.LUT P3, RZ, R6, 0x1, RZ, 0xc0, !PT ;  /* 0x0000000106ff7812 */ /* 0x002fc4000786c0ff */
[----:B------:R-:W-:-:S04]  /*32c0*/  SEL R4, RZ, 0x1, P1 ;  /* 0x00000001ff047807 */ /* 0x000fc80000800000 */
[----:B------:R-:W-:Y:S02]  /*32d0*/  LOP3.LUT R10, R10, R4, RZ, 0x3c, !PT ;  /* 0x000000040a0a7212 */ /* 0x000fe400078e3cff */
[----:B--2---:R-:W-:-:S04]  /*32e0*/  SEL R2, RZ, 0x1, P0 ;  /* 0x00000001ff027807 */ /* 0x004fc80000000000 */
[----:B------:R-:W-:Y:S01]  /*32f0*/  LOP3.LUT R9, R9, R2, RZ, 0x3c, !PT ;  /* 0x0000000209097212 */ /* 0x000fe200078e3cff */
[----:B------:R-:W-:Y:S06]  /*3300*/  @P3 BRA `(.L_x_58) ;  /* 0xfffffffc002c3947 */ /* 0x000fec000383ffff */
[----:B------:R-:W-:Y:S01]  /*3310*/  ULEA UR4, UR5, UR6, 0x3 ;  /* 0x0000000605047291 */ /* 0x000fe2000f8e18ff */
[----:B------:R-:W-:-:S08]  /*3320*/  SHF.L.U32 R2, R12, 0x1f, RZ ;  /* 0x0000001f0c027819 */ /* 0x000fd000000006ff */
[----:B------:R-:W1:Y:S02]  /*3330*/  SYNCS.PHASECHK.TRANS64 P0, [UR4+0x100], R2 ;  /* 0x00010002ff0075a7 */ /* 0x000e640008001004 */
[----:B-1----:R-:W-:Y:S05]  /*3340*/  @P0 BRA `(.L_x_59) ;  /* 0x0000000000080947 */ /* 0x002fea0003800000 */
[----:B------:R-:W1:Y:S02]  /*3350*/  SYNCS.PHASECHK.TRANS64.TRYWAIT P0, [UR4+0x100], R2 ;  /* 0x00010002ff0075a7 */ /* 0x000e640008001104 */
[----:B-1----:R-:W-:Y:S05]  /*3360*/  @!P0 BRA `(.L_x_60) ;  /* 0x0000006c00a08947 */ /* 0x002fea0003800000 */
.L_x_59:
[----:B------:R-:W-:-:S04]  /*3370*/  UIADD3 UR7, UPT, UPT, UR5, 0x1, URZ ;  /* 0x0000000105077890 */ /* 0x000fc8000fffe0ff */
[----:B------:R-:W-:-:S04]  /*3380*/  UISETP.NE.AND UP0, UPT, UR7, 0x2, UPT ;  /* 0x000000020700788c */ /* 0x000fc8000bf05270 */
[----:B------:R-:W-:Y:S02]  /*3390*/  USEL UR8, URZ, 0x1, UP0 ;  /* 0x00000001ff087887 */ /* 0x000fe40008000000 */
[----:B------:R-:W-:-:S04]  /*33a0*/  USEL UR7, UR7, URZ, UP0 ;  /* 0x000000ff07077287 */ /* 0x000fc80008000000 */
[----:B------:R-:W-:Y:S01]  /*33b0*/  ULEA UR7, UR7, UR6, 0x3 ;  /* 0x0000000607077291 */ /* 0x000fe2000f8e18ff */
[----:B-1----:R-:W-:-:S04]  /*33c0*/  LOP3.LUT R2, R12, UR8, RZ, 0x3c, !PT ;  /* 0x000000080c027c12 */ /* 0x002fc8000f8e3cff */
[----:B------:R-:W-:-:S04]  /*33d0*/  SHF.L.U32 R0, R2, 0x1f, RZ ;  /* 0x0000001f02007819 */ /* 0x000fc800000006ff */
[----:B------:R-:W1:Y:S02]  /*33e0*/  SYNCS.PHASECHK.TRANS64 P0, [UR7+0x100], R0 ;  /* 0x00010000ff0075a7 */ /* 0x000e640008001007 */
[----:B-1----:R-:W-:Y:S05]  /*33f0*/  @P0 EXIT ;  /* 0x000000000000094d */ /* 0x002fea0003800000 */
[----:B------:R-:W-:Y:S02]  /*3400*/  SHF.L.U32 R2, R2, 0x1f, RZ ;  /* 0x0000001f02027819 */ /* 0x000fe400000006ff */
[----:B------:R-:W-:-:S07]  /*3410*/  MOV R0, UR7 ;  /* 0x0000000700007c02 */ /* 0x000fce0008000f00 */
.L_x_61:
[----:B-1----:R1:W2:Y:S02]  /*3420*/  SYNCS.PHASECHK.TRANS64.TRYWAIT P0, [R0+URZ+0x100], R2 ;  /* 0x00010002000075a7 */ /* 0x0022a400080011ff */
[----:B--2---:R-:W-:Y:S05]  /*3430*/  @!P0 NANOSLEEP.SYNCS 0x989680 ;  /* 0x009896800000895d */ /* 0x004fea0003900000 */
[----:B------:R-:W2:Y:S02]  /*3440*/  @!P0 SYNCS.PHASECHK.TRANS64 P0, [R0+URZ+0x100], R2 ;  /* 0x00010002000085a7 */ /* 0x000ea400080010ff */
[----:B--2---:R-:W-:Y:S05]  /*3450*/  @P0 EXIT ;  /* 0x000000000000094d */ /* 0x004fea0003800000 */
[----:B------:R-:W-:Y:S05]  /*3460*/  BRA `(.L_x_61) ;  /* 0xfffffffc00ec7947 */ /* 0x000fea000383ffff */
.L_x_54:
[----:B------:R-:W-:Y:S05]  /*3470*/  BRA.U UP4, `(.L_x_62) ;  /* 0x0000000d049c7547 */ /* 0x000fea000b800000 */
[----:B------:R-:W-:Y:S01]  /*3480*/  UMOV UR4, 0x40 ;  /* 0x0000004000047882 */ /* 0x000fe20000000000 */
[----:B------:R-:W-:Y:S01]  /*3490*/  NOP ;  /* 0x0000000000007918 */ /* 0x000fe20000000000 */
[----:B------:R-:W-:Y:S01]  /*34a0*/  ULEA UR5, UR45, UR4, 0x18 ;  /* 0x000000042d057291 */ /* 0x000fe2000f8ec0ff */
[----:B------:R-:W-:Y:S02]  /*34b0*/  UMOV UR6, 0x400 ;  /* 0x0000040000067882 */ /* 0x000fe40000000000 */
[----:B------:R-:W-:-:S06]  /*34c0*/  ULEA UR6, UR45, UR6, 0x18 ;  /* 0x000000062d067291 */ /* 0x000fcc000f8ec0ff */
[----:B------:R-:W1:Y:S02]  /*34d0*/  LDS.U8 R0, [UR5+0x1c] ;  /* 0x00001c05ff007984 */ /* 0x000e640008000000 */
[----:B-1----:R-:W-:-:S13]  /*34e0*/  ISETP.NE.AND P0, PT, R0, RZ, PT ;  /* 0x000000ff0000720c */ /* 0x002fda0003f05270 */
[----:B------:R-:W-:Y:S05]  /*34f0*/  @P0 BRA `(.L_x_63) ;  /* 0x0000000000580947 */ /* 0x000fea0003800000 */
[----:B------:R-:W-:-:S13]  /*3500*/  ELECT P0, URZ, PT ;  /* 0x0000000000ff782f */ /* 0x000fda0003800000 */
[----:B------:R-:W-:Y:S05]  /*3510*/  @!P0 BRA `(.L_x_64) ;  /* 0x0000000000608947 */ /* 0x000fea0003800000 */
[----:B------:R-:W-:Y:S01]  /*3520*/  UMOV UR4, 0x10 ;  /* 0x0000001000047882 */ /* 0x000fe20000000000 */
[----:B------:R-:W-:Y:S01]  /*3530*/  HFMA2 R0, -RZ, RZ, 0, 5.9604644775390625e-08 ;  /* 0x00000001ff007431 */ /* 0x000fe200000001ff */
[----:B------:R-:W-:-:S03]  /*3540*/  MOV R3, 0xffff ;  /* 0x0000ffff00037802 */ /* 0x000fc60000000f00 */
[----:B------:R-:W-:Y:S04]  /*3550*/  DEPBAR.LE SB1, 0x36 ;  /* 0x00009d800000791a */ /* 0x000fe80000000000 */
[----:B------:R-:W1:Y:S02]  /*3560*/  UTCATOMSWS.FIND_AND_SET.ALIGN UP0, UR4, UR4 ;  /* 0x00000004000475e3 */ /* 0x000e640008000800 */
[----:B-1----:R-:W-:Y:S01]  /*3570*/  MOV R4, UR4 ;  /* 0x0000000400047c02 */ /* 0x002fe20008000f00 */
[----:B------:R-:W-:Y:S06]  /*3580*/  BRA.U UP0, `(.L_x_65) ;  /* 0x0000000100187547 */ /* 0x000fec000b800000 */
.L_x_66:
[----:B------:R-:W-:Y:S05]  /*3590*/  NANOSLEEP 0x64 ;  /* 0x000000640000795d */ /* 0x000fea0003800000 */
[----:B------:R-:W-:-:S05]  /*35a0*/  UMOV UR4, 0x10 ;  /* 0x0000001000047882 */ /* 0x000fca0000000000 */
[----:B------:R-:W-:Y:S04]  /*35b0*/  DEPBAR.LE SB1, 0x36 ;  /* 0x00009d800000791a */ /* 0x000fe80000000000 */
[----:B------:R-:W1:Y:S02]  /*35c0*/  UTCATOMSWS.FIND_AND_SET.ALIGN UP0, UR4, UR4 ;  /* 0x00000004000475e3 */ /* 0x000e640008000800 */
[----:B-1----:R-:W-:Y:S01]  /*35d0*/  MOV R4, UR4 ;  /* 0x0000000400047c02 */ /* 0x002fe20008000f00 */
[----:B------:R-:W-:Y:S05]  /*35e0*/  BRA.U !UP0, `(.L_x_66) ;  /* 0xfffffffd08e87547 */ /* 0x000fea000b83ffff */
.L_x_65:
[-C--:B------:R-:W-:Y:S02]  /*35f0*/  SHF.L.U32 R3, R3, R4.reuse, RZ ;  /* 0x0000000403037219 */ /* 0x080fe400000006ff */
[----:B------:R-:W-:Y:S01]  /*3600*/  SHF.L.U32 R0, R0, R4, RZ ;  /* 0x0000000400007219 */ /* 0x000fe200000006ff */
[----:B------:R-:W-:Y:S02]  /*3610*/  IMAD.SHL.U32 R4, R4, 0x20, RZ ;  /* 0x0000002004047824 */ /* 0x000fe400078e00ff */
[----:B------:R1:W-:Y:S04]  /*3620*/  ATOMS.OR RZ, [UR5+0x14], R3 ;  /* 0x00001403ffff798c */ /* 0x0003e8000b000005 */
[----:B------:R1:W-:Y:S04]  /*3630*/  ATOMS.OR RZ, [UR5+0x18], R0 ;  /* 0x00001800ffff798c */ /* 0x0003e8000b000005 */
[----:B------:R1:W-:Y:S01]  /*3640*/  STS [UR6+0x1a0], R4 ;  /* 0x0001a004ff007988 */ /* 0x0003e20008000806 */
[----:B------:R-:W-:Y:S05]  /*3650*/  BRA `(.L_x_64) ;  /* 0x0000000000107947 */ /* 0x000fea0003800000 */
.L_x_63:
[----:B------:R-:W-:Y:S02]  /*3660*/  MOV R0, 0xffffffff ;  /* 0xffffffff00007802 */ /* 0x000fe40000000f00 */
[----:B------:R-:W-:-:S03]  /*3670*/  MOV R4, 0x36a0 ;  /* 0x000036a000047802 */ /* 0x000fc60000000f00 */
[----:B------:R1:W-:Y:S04]  /*3680*/  STS [UR6+0x1a0], R0 ;  /* 0x0001a000ff007988 */ /* 0x0003e80008000806 */
[----:B-1---5:R-:W-:Y:S05]  /*3690*/  CALL.REL.NOINC `($__internal_1_$__cuda_sm10x_tcgen05_guardrail_trap_phase_invalid_during_alloc) ;  /* 0x0000007000e87944 */ /* 0x022fea0003c00000 */
.L_x_64:
[----:B------:R-:W-:Y:S05]  /*36a0*/  WARPSYNC.ALL ;  /* 0x0000000000007948 */ /* 0x000fea0003800000 */
[----:B------:R-:W2:Y:S01]  /*36b0*/  S2UR UR4, SR_CgaCtaId ;  /* 0x00000000000479c3 */ /* 0x000ea20000008800 */
[----:B------:R-:W-:Y:S01]  /*36c0*/  UMOV UR17, 0x400 ;  /* 0x0000040000117882 */ /* 0x000fe20000000000 */
[----:B------:R-:W-:-:S06]  /*36d0*/  NOP ;  /* 0x0000000000007918 */ /* 0x000fcc0000000000 */
[----:B------:R-:W-:Y:S06]  /*36e0*/  BAR.ARV 0x6, 0xa0 ;  /* 0x0182800000007b1d */ /* 0x000fec0000002000 */
[----:B------:R-:W3:Y:S01]  /*36f0*/  LDCU UR5, c[0x0][0x38c] ;  /* 0x00007180ff0577ac */ /* 0x000ee20008000800 */
[----:B------:R-:W-:Y:S01]  /*3700*/  LOP3.LUT R2, R2, 0xffff, RZ, 0xc0, !PT ;  /* 0x0000ffff02027812 */ /* 0x000fe200078ec0ff */
[----:B------:R-:W-:Y:S01]  /*3710*/  IMAD.MOV.U32 R11, RZ, RZ, 0x1 ;  /* 0x00000001ff0b7424 */ /* 0x000fe200078e00ff */
[----:B------:R-:W-:Y:S01]  /*3720*/  CS2R R8, SRZ ;  /* 0x0000000000087805 */ /* 0x000fe2000001ff00 */
[----:B------:R-:W4:Y:S01]  /*3730*/  LDCU UR8, c[0x0][0x38c] ;  /* 0x00007180ff0877ac */ /* 0x000f220008000800 */
[----:B------:R-:W-:Y:S01]  /*3740*/  R2UR UR19, R2 ;  /* 0x00000000021372ca */ /* 0x000fe200000e0000 */
[----:B------:R-:W-:Y:S01]  /*3750*/  IMAD.MOV.U32 R10, RZ, RZ, RZ ;  /* 0x000000ffff0a7224 */ /* 0x000fe200078e00ff */
[----:B------:R-:W-:Y:S01]  /*3760*/  UMOV UR22, URZ ;  /* 0x000000ff00167c82 */ /* 0x000fe20008000000 */
[----:B------:R-:W-:Y:S01]  /*3770*/  UMOV UR14, URZ ;  /* 0x000000ff000e7c82 */ /* 0x000fe20008000000 */
[----:B--2---:R-:W-:Y:S01]  /*3780*/  ULEA UR17, UR4, UR17, 0x18 ;  /* 0x0000001104117291 */ /* 0x004fe2000f8ec0ff */
[----:B------:R-:W-:Y:S01]  /*3790*/  UMOV UR26, 0x0 ;  /* 0x00000000001a7882 */ /* 0x000fe20000000000 */
[----:B------:R-:W-:-:S02]  /*37a0*/  UMOV UR27, 0x44004a0 ;  /* 0x044004a0001b7882 */ /* 0x000fc40000000000 */
[----:B------:R-:W-:Y:S02]  /*37b0*/  UIADD3 UR6, UPT, UPT, UR17, 0x6400, URZ ;  /* 0x0000640011067890 */ /* 0x000fe4000fffe0ff */
[----:B------:R-:W-:Y:S02]  /*37c0*/  UIADD3 UR7, UPT, UPT, UR17, 0x10400, URZ ;  /* 0x0001040011077890 */ /* 0x000fe4000fffe0ff */
[----:B---3--:R-:W-:Y:S01]  /*37d0*/  UIADD3 UR5, UPT, UPT, UR5, 0x3f, URZ ;  /* 0x0000003f05057890 */ /* 0x008fe2000fffe0ff */
[----:B-1----:R-:W1:Y:S01]  /*37e0*/  LDS R0, [UR17+0x1a0] ;  /* 0x0001a011ff007984 */ /* 0x002e620008000800 */
[----:B------:R-:W-:Y:S02]  /*37f0*/  USHF.R.U32.HI UR6, URZ, 0x4, UR6 ;  /* 0x00000004ff067899 */ /* 0x000fe40008011606 */
[----:B------:R-:W-:Y:S02]  /*3800*/  USHF.R.S32.HI UR4, URZ, 0x1f, UR5 ;  /* 0x0000001fff047899 */ /* 0x000fe40008011405 */
[----:B------:R-:W-:-:S02]  /*3810*/  ULOP3.LUT UR6, UR6, 0x3fff, URZ, 0xc0, !UPT ;  /* 0x00003fff06067892 */ /* 0x000fc4000f8ec0ff */
[----:B------:R-:W-:Y:S02]  /*3820*/  ULEA.HI UR4, UR4, UR5, URZ, 0x6 ;  /* 0x0000000504047291 */ /* 0x000fe4000f8f30ff */
[----:B------:R-:W-:Y:S02]  /*3830*/  USHF.R.U32.HI UR5, URZ, 0x4, UR7 ;  /* 0x00000004ff057899 */ /* 0x000fe40008011607 */
[----:B------:R-:W-:Y:S02]  /*3840*/  USHF.R.S32.HI UR28, URZ, 0x6, UR4 ;  /* 0x00000006ff1c7899 */ /* 0x000fe40008011404 */
[----:B------:R-:W-:Y:S02]  /*3850*/  ULOP3.LUT UR5, UR5, 0x3fff, URZ, 0xc0, !UPT ;  /* 0x00003fff05057892 */ /* 0x000fe4000f8ec0ff */
[----:B------:R-:W-:Y:S02]  /*3860*/  UISETP.LT.AND UP0, UPT, UR28, 0x1, UPT ;  /* 0x000000011c00788c */ /* 0x000fe4000bf01270 */
[----:B------:R-:W-:-:S02]  /*3870*/  ULOP3.LUT UR20, UR6, 0x10000, URZ, 0xfc, !UPT ;  /* 0x0001000006147892 */ /* 0x000fc4000f8efcff */
[----:B------:R-:W-:Y:S02]  /*3880*/  USEL UR29, UR28, 0x1, !UP0 ;  /* 0x000000011c1d7887 */ /* 0x000fe4000c000000 */
[----:B------:R-:W-:Y:S02]  /*3890*/  ULOP3.LUT UR21, UR5, 0x10000, URZ, 0xfc, !UPT ;  /* 0x0001000005157892 */ /* 0x000fe4000f8efcff */
[----:B------:R-:W-:Y:S02]  /*38a0*/  UIADD3 UR29, UPT, UPT, -UR29, URZ, URZ ;  /* 0x000000ff1d1d7290 */ /* 0x000fe4000fffe1ff */
[----:B----4-:R-:W-:Y:S01]  /*38b0*/  UISETP.GE.AND UP4, UPT, UR8, 0x1, UPT ;  /* 0x000000010800788c */ /* 0x010fe2000bf86270 */
[----:B------:R-:W-:Y:S01]  /*38c0*/  UMOV UR24, 0x0 ;  /* 0x0000000000187882 */ /* 0x000fe20000000000 */
[----:B------:R-:W-:Y:S01]  /*38d0*/  UMOV UR25, 0x44004a0 ;  /* 0x044004a000197882 */ /* 0x000fe20000000000 */
[----:B-1----:R-:W-:-:S15]  /*38e0*/  R2UR UR30, R0 ;  /* 0x00000000001e72ca */ /* 0x002fde00000e0000 */
.L_x_73:
[----:B------:R-:W-:Y:S02]  /*38f0*/  LEA R0, R10, UR17, 0x3 ;  /* 0x000000110a007c11 */ /* 0x000fe4000f8e18ff */
[----:B------:R-:W-:Y:S02]  /*3900*/  SHF.L.U32 R2, R9, 0x1f, RZ ;  /* 0x0000001f09027819 */ /* 0x000fe400000006ff */
[----:B------:R-:W-:Y:S01]  /*3910*/  PLOP3.LUT P0, PT, PT, PT, UP4, 0x80, 0x8 ;  /* 0x000000000008781c */ /* 0x000fe20003f0f048 */
[----:B------:R-:W-:Y:S01]  /*3920*/  VIADD R3, R0, 0x100 ;  /* 0x0000010000037836 */ /* 0x000fe20000000000 */
[----:B-1----:R-:W1:Y:S02]  /*3930*/  SYNCS.PHASECHK.TRANS64.TRYWAIT P1, [R0+URZ+0xf0], R2 ;  /* 0x0000f002000075a7 */ /* 0x002e6400080211ff */
[----:B-1-3--:R-:W-:Y:S09]  /*3940*/  @!P1 BRA `(.L_x_67) ;  /* 0x0000006800409947 */ /* 0x00aff20003800000 */
.L_x_166:
[----:B------:R-:W-:Y:S01]  /*3950*/  LEA R4, R10, UR17, 0x4 ;  /* 0x000000110a047c11 */ /* 0x000fe2000f8e20ff */
[----:B------:R-:W-:Y:S01]  /*3960*/  @UP4 ULEA UR4, UR14, UR17, 0x3 ;  /* 0x000000110e044291 */ /* 0x000fe2000f8e18ff */
[----:B------:R-:W-:Y:S01]  /*3970*/  PLOP3.LUT P2, PT, PT, PT, PT, 0x80, 0x8 ;  /* 0x000000000008781c */ /* 0x000fe20003f4f070 */
[----:B------:R-:W-:Y:S01]  /*3980*/  ULEA UR23, UR22, UR17, 0x3 ;  /* 0x0000001116177291 */ /* 0x000fe2000f8e18ff */
[----:B------:R-:W-:Y:S02]  /*3990*/  PRMT R3, RZ, 0x654, R3 ;  /* 0x00000654ff037816 */ /* 0x000fe40000000003 */
[----:B------:R-:W2:Y:S01]  /*39a0*/  LDS.128 R4, [R4+0x180] ;  /* 0x0001800004047984 */ /* 0x000ea20000000c00 */
[----:B-1----:R-:W-:Y:S02]  /*39b0*/  @P0 SHF.L.U32 R2, R8, 0x1f, RZ ;  /* 0x0000001f08020819 */ /* 0x002fe400000006ff */
[----:B------:R-:W-:Y:S01]  /*39c0*/  SHF.L.U32 R0, R11, 0x1f, RZ ;  /* 0x0000001f0b007819 */ /* 0x000fe200000006ff */
[----:B------:R-:W-:Y:S01]  /*39d0*/  @!PT LDS RZ, [RZ] ;  /* 0x00000000fffff984 */ /* 0x000fe20000000800 */
[----:B------:R-:W-:Y:S01]  /*39e0*/  @!PT LDS RZ, [RZ] ;  /* 0x00000000fffff984 */ /* 0x000fe20000000800 */
[----:B------:R-:W-:Y:S01]  /*39f0*/  @!PT LDS RZ, [RZ] ;  /* 0x00000000fffff984 */ /* 0x000fe20000000800 */
[----:B------:R-:W-:Y:S01]  /*3a00*/  @!PT LDS RZ, [RZ] ;  /* 0x00000000fffff984 */ /* 0x000fe20000000800 */
[----:B------:R1:W-:Y:S06]  /*3a10*/  MEMBAR.ALL.CTA ;  /* 0x0000000000007992 */ /* 0x0003ec0000008000 */
[----:B-1----:R-:W1:Y:S02]  /*3a20*/  FENCE.VIEW.ASYNC.S ;  /* 0x00000000000073c6 */ /* 0x002e640000000000 */
[----:B-1----:R1:W-:Y:S01]  /*3a30*/  SYNCS.ARRIVE.TRANS64.RED.A1T0 RZ, [R3+URZ], RZ ;  /* 0x000000ff03ff79a7 */ /* 0x0023e200081004ff */
[----:B------:R1:W3:Y:S01]  /*3a40*/  @P0 SYNCS.PHASECHK.TRANS64.TRYWAIT P2, [UR4], R2 ;  /* 0x00000002ff0005a7 */ /* 0x0002e20008041104 */
[----:B------:R-:W-:Y:S01]  /*3a50*/  ULEA.HI UR4, UR22, UR22, URZ, 0x1 ;  /* 0x0000001616047291 */ /* 0x000fe2000f8f08ff */
[----:B--2---:R-:W-:-:S03]  /*3a60*/  LOP3.LUT P1, RZ, R6, 0x1, RZ, 0xc0, !PT ;  /* 0x0000000106ff7812 */ /* 0x004fc6000782c0ff */
[----:B------:R-:W-:Y:S02]  /*3a70*/  USHF.L.U32 UR18, UR4, 0x7, URZ ;  /* 0x0000000704127899 */ /* 0x000fe400080006ff */
[----:B------:R-:W-:Y:S02]  /*3a80*/  ULOP3.LUT UR4, UR4, 0xffe, URZ, 0xc0, !UPT ;  /* 0x00000ffe04047892 */ /* 0x000fe4000f8ec0ff */
[----:B------:R-:W-:Y:S02]  /*3a90*/  ULOP3.LUT UR18, UR18, 0xffffff00, URZ, 0xc0, !UPT ;  /* 0xffffff0012127892 */ /* 0x000fe4000f8ec0ff */
[----:B------:R-:W-:Y:S02]  /*3aa0*/  UIADD3 UR4, UPT, UPT, -UR4, UR22, URZ ;  /* 0x0000001604047290 */ /* 0x000fe4000fffe1ff */
[----:B------:R-:W-:Y:S01]  /*3ab0*/  UIADD3 UR18, UPT, UPT, UR30, UR18, URZ ;  /* 0x000000121e127290 */ /* 0x000fe2000fffe0ff */
[----:B------:R-:W2:Y:S03]  /*3ac0*/  SYNCS.PHASECHK.TRANS64.TRYWAIT P0, [UR23+0x130], R0 ;  /* 0x00013000ff0075a7 */ /* 0x000ea60008001117 */
[----:B------:R-:W-:Y:S01]  /*3ad0*/  ULEA UR18, UR4, UR18, 0x14 ;  /* 0x0000001204127291 */ /* 0x000fe2000f8ea0ff */
[----:B-123--:R-:W-:Y:S11]  /*3ae0*/  @!P0 BRA `(.L_x_68) ;  /* 0x0000006400ec8947 */ /* 0x00eff60003800000 */
.L_x_168:
[----:B------:R-:W-:Y:S01]  /*3af0*/  IADD3 R10, PT, PT, R10, 0x1, RZ ;  /* 0x000000010a0a7810 */ /* 0x000fe20007ffe0ff */
[----:B------:R-:W-:Y:S06]  /*3b00*/  BRA.U !UP4, `(.L_x_69) ;  /* 0x000000010c987547 */ /* 0x000fec000b800000 */
[----:B------:R-:W-:Y:S01]  /*3b10*/  UPLOP3.LUT UP2, UPT, UPT, UPT, UPT, 0x40, 0x4 ;  /* 0x000000000004789c */ /* 0x000fe20003f4e870 */
[----:B------:R-:W-:Y:S01]  /*3b20*/  UMOV UR16, UR29 ;  /* 0x0000001d00107c82 */ /* 0x000fe20008000000 */
[----:B------:R-:W-:Y:S01]  /*3b30*/  UMOV UR15, UR28 ;  /* 0x0000001c000f7c82 */ /* 0x000fe20008000000 */
[----:B------:R-:W-:-:S08]  /*3b40*/  UMOV UR6, UR14 ;  /* 0x0000000e00067c82 */ /* 0x000fd00008000000 */
.L_x_72:
[----:B------:R-:W-:Y:S02]  /*3b50*/  UIADD3 UR16, UPT, UPT, UR16, 0x1, URZ ;  /* 0x0000000110107890 */ /* 0x000fe4000fffe0ff */
[----:B--2---:R-:W-:Y:S02]  /*3b60*/  ULEA UR5, UR6, UR17, 0x3 ;  /* 0x0000001106057291 */ /* 0x004fe4000f8e18ff */
[----:B------:R-:W-:Y:S01]  /*3b70*/  UISETP.NE.AND UP3, UPT, UR16, URZ, UPT ;  /* 0x000000ff1000728c */ /* 0x000fe2000bf65270 */
[----:B---3--:R-:W-:Y:S10]  /*3b80*/  @P2 BRA `(.L_x_70) ;  /* 0x00000000000c2947 */ /* 0x008ff40003800000 */
[----:B-1----:R-:W-:Y:S04]  /*3b90*/  SHF.L.U32 R2, R8, 0x1f, RZ ;  /* 0x0000001f08027819 */ /* 0x002fe800000006ff */
[----:B------:R-:W1:Y:S02]  /*3ba0*/  SYNCS.PHASECHK.TRANS64.TRYWAIT P0, [UR5], R2 ;  /* 0x00000002ff0075a7 */ /* 0x000e640008001105 */
[----:B-1----:R-:W-:Y:S05]  /*3bb0*/  @!P0 BRA `(.L_x_71) ;  /* 0x0000006400d08947 */ /* 0x002fea0003800000 */
.L_x_70:
[----:B------:R-:W-:Y:S01]  /*3bc0*/  UISETP.NE.AND UP0, UPT, UR15, 0x1, UPT ;  /* 0x000000010f00788c */ /* 0x000fe2000bf05270 */
[----:B------:R-:W-:Y:S01]  /*3bd0*/  PLOP3.LUT P2, PT, PT, PT, PT, 0x80, 0x8 ;  /* 0x000000000008781c */ /* 0x000fe20003f4f070 */
[----:B------:R-:W-:Y:S02]  /*3be0*/  UIADD3 UR4, UPT, UPT, UR6, 0x1, URZ ;  /* 0x0000000106047890 */ /* 0x000fe4000fffe0ff */
[----:B------:R-:W-:Y:S02]  /*3bf0*/  ULEA UR12, UR6, UR21, 0xa ;  /* 0x00000015060c7291 */ /* 0x000fe4000f8e50ff */
[----:B------:R-:W-:Y:S01]  /*3c00*/  UISETP.NE.AND UP1, UPT, UR4, 0xa, UPT ;  /* 0x0000000a0400788c */ /* 0x000fe2000bf25270 */
[----:B------:R-:W-:Y:S01]  /*3c10*/  PLOP3.LUT P0, PT, PT, PT, UP0, 0x80, 0x8 ;  /* 0x000000000008781c */ /* 0x000fe20003f0f008 */
[----:B------:R-:W-:Y:S02]  /*3c20*/  UIADD3 UR10, UPT, UPT, UR12, 0x2, URZ ;  /* 0x000000020c0a7890 */ /* 0x000fe4000fffe0ff */
[----:B------:R-:W-:Y:S02]  /*3c30*/  USEL UR7, URZ, 0x1, UP1 ;  /* 0x00000001ff077887 */ /* 0x000fe40008800000 */
[----:B------:R-:W-:Y:S02]  /*3c40*/  USEL UR14, UR4, URZ, UP1 ;  /* 0x000000ff040e7287 */ /* 0x000fe40008800000 */
[----:B------:R-:W-:Y:S02]  /*3c50*/  UIADD3 UR15, UPT, UPT, UR15, -0x1, URZ ;  /* 0xffffffff0f0f7890 */ /* 0x000fe4000fffe0ff */
[----:B------:R-:W-:Y:S01]  /*3c60*/  @UP0 ULEA UR4, UR14, UR17, 0x3 ;  /* 0x000000110e040291 */ /* 0x000fe2000f8e18ff */
[----:B------:R-:W-:Y:S01]  /*3c70*/  LOP3.LUT R8, R8, UR7, RZ, 0x3c, !PT ;  /* 0x0000000708087c12 */ /* 0x000fe2000f8e3cff */
[----:B------:R-:W-:Y:S01]  /*3c80*/  UIADD3 UR7, UPT, UPT, UR5, 0x50, URZ ;  /* 0x0000005005077890 */ /* 0x000fe2000fffe0ff */
[----:B------:R-:W-:Y:S02]  /*3c90*/  UMOV UR13, 0x80004020 ;  /* 0x80004020000d7882 */ /* 0x000fe40000000000 */
[----:B-1----:R-:W-:Y:S01]  /*3ca0*/  @P0 SHF.L.U32 R0, R8, 0x1f, RZ ;  /* 0x0000001f08000819 */ /* 0x002fe200000006ff */
[----:B------:R-:W-:Y:S01]  /*3cb0*/  UMOV UR5, 0x80004020 ;  /* 0x8000402000057882 */ /* 0x000fe20000000000 */
[----:B------:R-:W-:Y:S01]  /*3cc0*/  UMOV UR11, 0x80004020 ;  /* 0x80004020000b7882 */ /* 0x000fe20000000000 */
[----:B------:R-:W-:Y:S01]  /*3cd0*/  UMOV UR9, 0x80004020 ;  /* 0x8000402000097882 */ /* 0x000fe20000000000 */
[----:B------:R2:W3:Y:S01]  /*3ce0*/  @P0 SYNCS.PHASECHK.TRANS64.TRYWAIT P2, [UR4], R0 ;  /* 0x00000000ff0005a7 */ /* 0x0004e20008041104 */
[----:B------:R-:W-:Y:S03]  /*3cf0*/  ULEA UR4, UR6, UR20, 0x8 ;  /* 0x0000001406047291 */ /* 0x000fe6000f8e40ff */
[----:B------:R-:W-:Y:S01]  /*3d00*/  UMOV UR6, UR14 ;  /* 0x0000000e00067c82 */ /* 0x000fe20008000000 */
[----:B------:R-:W-:Y:S05]  /*3d10*/  UIADD3 UR8, UPT, UPT, UR4, 0x2, URZ ;  /* 0x0000000204087890 */ /* 0x000fea000fffe0ff */
[----:B------:R2:W-:Y:S01]  /*3d20*/  UTCIMMA gdesc[UR4], gdesc[UR12], tmem[UR18], tmem[UR26], idesc[UR27], UP2 ;  /* 0x00ff1a0c040075ea */ /* 0x0005e20009000112 */
[----:B------:R-:W-:Y:S03]  /*3d30*/  UPLOP3.LUT UP2, UPT, UPT, UPT, UPT, 0x80, 0x8 ;  /* 0x000000000008789c */ /* 0x000fe60003f4f070 */
[----:B------:R2:W-:Y:S01]  /*3d40*/  UTCIMMA gdesc[UR8], gdesc[UR10], tmem[UR18], tmem[UR24], idesc[UR25], UPT ;  /* 0x00ff180a080075ea */ /* 0x0005e2000b800112 */
[----:B------:R2:W-:Y:S01]  /*3d50*/  UTCBAR.MULTICAST [UR7], URZ, UR19 ;  /* 0x000000ff070073e9 */ /* 0x0005e20008000813 */
[----:B------:R-:W-:Y:S06]  /*3d60*/  BRA.U UP3, `(.L_x_72) ;  /* 0xfffffffd03787547 */ /* 0x000fec000b83ffff */
.L_x_69:
[----:B--2---:R-:W-:Y:S01]  /*3d70*/  UIADD3 UR4, UPT, UPT, UR22, 0x1, URZ ;  /* 0x0000000116047890 */ /* 0x004fe2000fffe0ff */
[C---:B------:R-:W-:Y:S01]  /*3d80*/  ISETP.NE.AND P0, PT, R10.reuse, 0x2, PT ;  /* 0x000000020a00780c */ /* 0x040fe20003f05270 */
[----:B------:R-:W-:Y:S02]  /*3d90*/  UIADD3 UR5, UPT, UPT, UR23, 0x110, URZ ;  /* 0x0000011017057890 */ /* 0x000fe4000fffe0ff */
[----:B------:R-:W-:Y:S01]  /*3da0*/  UISETP.NE.AND UP0, UPT, UR4, 0x4, UPT ;  /* 0x000000040400788c */ /* 0x000fe2000bf05270 */
[----:B-1----:R-:W-:Y:S02]  /*3db0*/  SEL R0, RZ, 0x1, P0 ;  /* 0x00000001ff007807 */ /* 0x002fe40000000000 */
[----:B------:R-:W-:Y:S01]  /*3dc0*/  SEL R10, R10, RZ, P0 ;  /* 0x000000ff0a0a7207 */ /* 0x000fe20000000000 */
[----:B------:R-:W-:Y:S01]  /*3dd0*/  USEL UR6, URZ, 0x1, UP0 ;  /* 0x00000001ff067887 */ /* 0x000fe20008000000 */
[----:B------:R-:W-:Y:S01]  /*3de0*/  LOP3.LUT R9, R9, R0, RZ, 0x3c, !PT ;  /* 0x0000000009097212 */ /* 0x000fe200078e3cff */
[----:B------:R-:W-:Y:S01]  /*3df0*/  USEL UR22, UR4, URZ, UP0 ;  /* 0x000000ff04167287 */ /* 0x000fe20008000000 */
[----:B------:R1:W-:Y:S03]  /*3e00*/  UTCBAR [UR5], URZ ;  /* 0x000000ff050073e9 */ /* 0x0003e600080000ff */
[----:B------:R-:W-:Y:S01]  /*3e10*/  LOP3.LUT R11, R11, UR6, RZ, 0x3c, !PT ;  /* 0x000000060b0b7c12 */ /* 0x000fe2000f8e3cff */
[----:B------:R-:W-:Y:S07]  /*3e20*/  @P1 BRA `(.L_x_73) ;  /* 0xfffffff800b01947 */ /* 0x000fee000383ffff */
[----:B------:R-:W2:Y:S01]  /*3e30*/  S2UR UR8, SR_CgaCtaId ;  /* 0x00000000000879c3 */ /* 0x000ea20000008800 */
[----:B------:R-:W-:Y:S01]  /*3e40*/  ELECT P0, URZ, PT ;  /* 0x0000000000ff782f */ /* 0x000fe20003800000 */
[----:B------:R-:W-:Y:S01]  /*3e50*/  IMAD.MOV.U32 R0, RZ, RZ, 0x1 ;  /* 0x00000001ff007424 */ /* 0x000fe200078e00ff */
[----:B------:R-:W-:Y:S01]  /*3e60*/  UIADD3 UR17, UPT, UPT, UR17, 0x130, URZ ;  /* 0x0000013011117890 */ /* 0x000fe2000fffe0ff */
[----:B------:R-:W-:Y:S01]  /*3e70*/  SHF.L.U32 R2, R11, 0x1f, RZ ;  /* 0x0000001f0b027819 */ /* 0x000fe200000006ff */
[----:B------:R-:W-:-:S03]  /*3e80*/  UMOV UR4, 0x40 ;  /* 0x0000004000047882 */ /* 0x000fc60000000000 */
[----:B------:R-:W-:Y:S01]  /*3e90*/  UVIRTCOUNT.DEALLOC.SMPOOL 0x80 ;  /* 0x000000800000784c */ /* 0x000fe20000000000 */
[----:B--2---:R-:W-:Y:S02]  /*3ea0*/  ULEA UR8, UR8, UR4, 0x18 ;  /* 0x0000000408087291 */ /* 0x004fe4000f8ec0ff */
[----:B------:R-:W-:-:S07]  /*3eb0*/  ULEA UR4, UR22, UR17, 0x3 ;  /* 0x0000001116047291 */ /* 0x000fce000f8e18ff */
[----:B------:R2:W-:Y:S02]  /*3ec0*/  @P0 STS.U8 [UR8+0x1c], R0 ;  /* 0x00001c00ff000988 */ /* 0x0005e40008000008 */
[----:B------:R-:W4:Y:S02]  /*3ed0*/  SYNCS.PHASECHK.TRANS64.TRYWAIT P0, [UR4], R2 ;  /* 0x00000002ff0075a7 */ /* 0x000f240008001104 */
[----:B--2-4-:R-:W-:Y:S05]  /*3ee0*/  @!P0 BRA `(.L_x_74) ;  /* 0x00000064001c8947 */ /* 0x014fea0003800000 */
.L_x_171:
[----:B------:R-:W-:-:S04]  /*3ef0*/  UIADD3 UR4, UPT, UPT, UR22, 0x1, URZ ;  /* 0x0000000116047890 */ /* 0x000fc8000fffe0ff */
[----:B------:R-:W-:-:S04]  /*3f00*/  UISETP.NE.AND UP0, UPT, UR4, 0x4, UPT ;  /* 0x000000040400788c */ /* 0x000fc8000bf05270 */
[----:B------:R-:W-:Y:S02]  /*3f10*/  USEL UR6, URZ, 0x1, UP0 ;  /* 0x00000001ff067887 */ /* 0x000fe40008000000 */
[----:B------:R-:W-:-:S04]  /*3f20*/  USEL UR4, UR4, URZ, UP0 ;  /* 0x000000ff04047287 */ /* 0x000fc80008000000 */
[----:B-1----:R-:W-:Y:S01]  /*3f30*/  ULEA UR5, UR4, UR17, 0x3 ;  /* 0x0000001104057291 */ /* 0x002fe2000f8e18ff */
[----:B--2---:R-:W-:-:S04]  /*3f40*/  LOP3.LUT R2, R11, UR6, RZ, 0x3c, !PT ;  /* 0x000000060b027c12 */ /* 0x004fc8000f8e3cff */
[----:B------:R-:W-:-:S04]  /*3f50*/  SHF.L.U32 R3, R2, 0x1f, RZ ;  /* 0x0000001f02037819 */ /* 0x000fc800000006ff */
[----:B------:R-:W1:Y:S02]  /*3f60*/  SYNCS.PHASECHK.TRANS64.TRYWAIT P0, [UR5], R3 ;  /* 0x00000003ff0075a7 */ /* 0x000e640008001105 */
[----:B-1----:R-:W-:Y:S05]  /*3f70*/  @!P0 BRA `(.L_x_75) ;  /* 0x0000006400108947 */ /* 0x002fea0003800000 */
.L_x_173:
        /* <DEDUP_REMOVED lines=9> */
.L_x_175:
[----:B------:R-:W-:-:S04]  /*4010*/  UIADD3 UR4, UPT, UPT, UR4, 0x1, URZ ;  /* 0x0000000104047890 */ /* 0x000fc8000fffe0ff */
[----:B------:R-:W-:-:S04]  /*4020*/  UISETP.NE.AND UP0, UPT, UR4, 0x4, UPT ;  /* 0x000000040400788c */ /* 0x000fc8000bf05270 */
[----:B------:R-:W-:Y:S02]  /*4030*/  USEL UR5, URZ, 0x1, UP0 ;  /* 0x00000001ff057887 */ /* 0x000fe40008000000 */
[----:B------:R-:W-:-:S04]  /*4040*/  USEL UR4, UR4, URZ, UP0 ;  /* 0x000000ff04047287 */ /* 0x000fc80008000000 */
[----:B------:R-:W-:Y:S01]  /*4050*/  ULEA UR4, UR4, UR17, 0x3 ;  /* 0x0000001104047291 */ /* 0x000fe2000f8e18ff */
[----:B------:R-:W-:-:S04]  /*4060*/  LOP3.LUT R2, R2, UR5, RZ, 0x3c, !PT ;  /* 0x0000000502027c12 */ /* 0x000fc8000f8e3cff */
[----:B------:R-:W-:-:S04]  /*4070*/  SHF.L.U32 R2, R2, 0x1f, RZ ;  /* 0x0000001f02027819 */ /* 0x000fc800000006ff */
[----:B------:R-:W2:Y:S02]  /*4080*/  SYNCS.PHASECHK.TRANS64.TRYWAIT P0, [UR4], R2 ;  /* 0x00000002ff0075a7 */ /* 0x000ea40008001104 */
[----:B--2---:R-:W-:Y:S05]  /*4090*/  @!P0 BRA `(.L_x_77) ;  /* 0x0000006000f88947 */ /* 0x004fea0003800000 */
.L_x_177:
[----:B------:R-:W-:Y:S01]  /*40a0*/  NOP ;  /* 0x0000000000007918 */ /* 0x000fe20000000000 */
[----:B-1----:R-:W1:Y:S01]  /*40b0*/  LDS R0, [UR8+0x14] ;  /* 0x00001408ff007984 */ /* 0x002e620008000800 */
[----:B------:R-:W-:Y:S01]  /*40c0*/  ULOP3.LUT UR4, UR30, 0xffff, URZ, 0xc0, !UPT ;  /* 0x0000ffff1e047892 */ /* 0x000fe2000f8ec0ff */
[----:B------:R-:W-:Y:S01]  /*40d0*/  UMOV UR5, 0xffff ;  /* 0x0000ffff00057882 */ /* 0x000fe20000000000 */
[----:B------:R-:W-:Y:S02]  /*40e0*/  UMOV UR6, 0x1 ;  /* 0x0000000100067882 */ /* 0x000fe40000000000 */
[----:B------:R-:W-:-:S04]  /*40f0*/  USHF.R.U32.HI UR4, URZ, 0x5, UR4 ;  /* 0x00000005ff047899 */ /* 0x000fc80008011604 */
[----:B------:R-:W-:Y:S02]  /*4100*/  USHF.L.U32 UR5, UR5, UR4, URZ ;  /* 0x0000000405057299 */ /* 0x000fe400080006ff */
[----:B------:R-:W-:-:S04]  /*4110*/  USHF.L.U32 UR4, UR6, UR4, URZ ;  /* 0x0000000406047299 */ /* 0x000fc800080006ff */
[----:B-1----:R-:W-:-:S04]  /*4120*/  LOP3.LUT R0, R0, UR5, RZ, 0xc0, !PT ;  /* 0x0000000500007c12 */ /* 0x002fc8000f8ec0ff */
[----:B------:R-:W-:-:S13]  /*4130*/  ISETP.NE.AND P0, PT, R0, UR5, PT ;  /* 0x0000000500007c0c */ /* 0x000fda000bf05270 */
[----:B------:R-:W-:Y:S05]  /*4140*/  @P0 BRA `(.L_x_78) ;  /* 0x0000000000580947 */ /* 0x000fea0003800000 */
[----:B------:R-:W1:Y:S02]  /*4150*/  LDS R0, [UR8+0x18] ;  /* 0x00001808ff007984 */ /* 0x000e640008000800 */
[----:B-1----:R-:W-:-:S04]  /*4160*/  LOP3.LUT R0, R0, UR4, RZ, 0xc0, !PT ;  /* 0x0000000400007c12 */ /* 0x002fc8000f8ec0ff */
[----:B------:R-:W-:-:S13]  /*4170*/  ISETP.NE.AND P0, PT, R0, UR4, PT ;  /* 0x0000000400007c0c */ /* 0x000fda000bf05270 */
[----:B------:R-:W-:Y:S05]  /*4180*/  @P0 BRA `(.L_x_79) ;  /* 0x00000000003c0947 */ /* 0x000fea0003800000 */
[----:B------:R-:W1:Y:S01]  /*4190*/  S2R R2, SR_LANEID ;  /* 0x0000000000027919 */ /* 0x000e620000000000 */
[----:B------:R-:W-:-:S06]  /*41a0*/  ULOP3.LUT UR5, URZ, UR5, URZ, 0x33, !UPT ;  /* 0x00000005ff057292 */ /* 0x000fcc000f8e33ff */
[----:B------:R-:W-:-:S04]  /*41b0*/  IMAD.U32 R0, RZ, RZ, UR5 ;  /* 0x00000005ff007e24 */ /* 0x000fc8000f8e00ff */
[----:B------:R2:W4:Y:S02]  /*41c0*/  REDUX UR7, R0 ;  /* 0x00000000000773c4 */ /* 0x0005240000000000 */
[----:B------:R1:W-:Y:S01]  /*41d0*/  UTCATOMSWS.AND URZ, UR5 ;  /* 0x0000000500ff79e3 */ /* 0x0003e20008000000 */
[----:B--2---:R-:W-:Y:S01]  /*41e0*/  LOP3.LUT R0, RZ, UR4, RZ, 0x33, !PT ;  /* 0x00000004ff007c12 */ /* 0x004fe2000f8e33ff */
[----:B------:R-:W-:Y:S02]  /*41f0*/  VOTEU.ANY UR4, UPT, PT ;  /* 0x0000000000047886 */ /* 0x000fe400038e0100 */
[----:B------:R-:W-:Y:S02]  /*4200*/  UFLO.U32 UR4, UR4 ;  /* 0x00000004000472bd */ /* 0x000fe400080e0000 */
[----:B------:R-:W2:Y:S04]  /*4210*/  REDUX UR6, R0 ;  /* 0x00000000000673c4 */ /* 0x000ea80000000000 */
[----:B-1----:R-:W-:-:S02]  /*4220*/  ISETP.EQ.U32.AND P0, PT, R2, UR4, PT ;  /* 0x0000000402007c0c */ /* 0x002fc4000bf02070 */
[----:B----4-:R-:W-:-:S11]  /*4230*/  MOV R2, UR7 ;  /* 0x0000000700027c02 */ /* 0x010fd60008000f00 */
[----:B------:R1:W-:Y:S01]  /*4240*/  @P0 ATOMS.AND RZ, [UR8+0x14], R2 ;  /* 0x00001402ffff098c */ /* 0x0003e2000a800008 */
[----:B--2---:R-:W-:-:S05]  /*4250*/  IMAD.U32 R0, RZ, RZ, UR6 ;  /* 0x00000006ff007e24 */ /* 0x004fca000f8e00ff */
[----:B------:R1:W-:Y:S01]  /*4260*/  @P0 ATOMS.AND RZ, [UR8+0x18], R0 ;  /* 0x00001800ffff098c */ /* 0x0003e2000a800008 */
[----:B------:R-:W-:Y:S05]  /*4270*/  BRA `(.L_x_80) ;  /* 0x0000000000147947 */ /* 0x000fea0003800000 */
.L_x_79:
[----:B------:R-:W-:Y:S02]  /*4280*/  MOV R2, 0x42a0 ;  /* 0x000042a000027802 */ /* 0x000fe40000000f00 */
[----:B---3-5:R-:W-:Y:S05]  /*4290*/  CALL.REL.NOINC `($__internal_0_$__cuda_sm10x_tcgen05_guardrail_trap_col_being_dealloced_not_returned_by_alloc) ;  /* 0x0000006400dc7944 */ /* 0x028fea0003c00000 */
[----:B------:R-:W-:Y:S05]  /*42a0*/  BRA `(.L_x_80) ;  /* 0x0000000000087947 */ /* 0x000fea0003800000 */
.L_x_78:
[----:B------:R-:W-:Y:S02]  /*42b0*/  MOV R2, 0x42d0 ;  /* 0x000042d000027802 */ /* 0x000fe40000000f00 */
[----:B---3-5:R-:W-:Y:S05]  /*42c0*/  CALL.REL.NOINC `($__internal_2_$__cuda_sm10x_tcgen05_guardrail_trap_unallocated_columns_being_dealloced) ;  /* 0x0000006400e87944 */ /* 0x028fea0003c00000 */
.L_x_80:
[----:B------:R-:W-:Y:S01]  /*42d0*/  NOP ;  /* 0x0000000000007918 */ /* 0x000fe20000000000 */
[----:B------:R-:W-:Y:S05]  /*42e0*/  EXIT ;  /* 0x000000000000794d */ /* 0x000fea0003800000 */
.L_x_62:
[----:B------:R-:W-:-:S09]  /*42f0*/  UISETP.NE.OR UP0, UPT, UR17, 0x3, !UP3 ;  /* 0x000000031100788c */ /* 0x000fd2000df05670 */
[----:B------:R-:W-:Y:S05]  /*4300*/  BRA.U UP0, `(.L_x_81) ;  /* 0x0000001100587547 */ /* 0x000fea000b800000 */
[----:B------:R-:W1:Y:S01]  /*4310*/  LDCU UR31, c[0x0][0x370] ;  /* 0x00006e00ff1f77ac */ /* 0x000e620008000800 */
[----:B------:R-:W2:Y:S01]  /*4320*/  LDC.64 R16, c[0x0][0x348] ;  /* 0x0000d200ff107b82 */ /* 0x000ea20000000a00 */
[----:B------:R-:W-:Y:S02]  /*4330*/  HFMA2 R13, -RZ, RZ, 0, 0 ;  /* 0x00000000ff0d7431 */ /* 0x000fe400000001ff */
[----:B------:R-:W-:Y:S01]  /*4340*/  IMAD.MOV.U32 R15, RZ, RZ, 0x1 ;  /* 0x00000001ff0f7424 */ /* 0x000fe200078e00ff */
[----:B------:R-:W1:Y:S01]  /*4350*/  LDCU.128 UR48, c[0x0][0xb10] ;  /* 0x00016200ff3077ac */ /* 0x000e620008000c00 */
[----:B------:R-:W-:Y:S01]  /*4360*/  IMAD.MOV.U32 R14, RZ, RZ, RZ ;  /* 0x000000ffff0e7224 */ /* 0x000fe200078e00ff */
[----:B------:R-:W-:Y:S01]  /*4370*/  MOV R7, 0x1000 ;  /* 0x0000100000077802 */ /* 0x000fe20000000f00 */
[----:B------:R-:W3:Y:S01]  /*4380*/  LDCU UR30, c[0x0][0x374] ;  /* 0x00006e80ff1e77ac */ /* 0x000ee20008000800 */
[----:B------:R-:W4:Y:S01]  /*4390*/  LDC.64 R2, c[0x0][0x888] ;  /* 0x00022200ff027b82 */ /* 0x000f220000000a00 */
[----:B------:R-:W3:Y:S01]  /*43a0*/  LDCU UR15, c[0x0][0xb0c] ;  /* 0x00016180ff0f77ac */ /* 0x000ee20008000800 */
[----:B------:R-:W2:Y:S06]  /*43b0*/  LDCU UR40, c[0x0][0xb20] ;  /* 0x00016400ff2877ac */ /* 0x000eac0008000800 */
[----:B------:R-:W4:Y:S01]  /*43c0*/  LDC.64 R4, c[0x0][0x890] ;  /* 0x00022400ff047b82 */ /* 0x000f220000000a00 */
[----:B------:R-:W2:Y:S01]  /*43d0*/  LDCU UR4, c[0x0][0xb30] ;  /* 0x00016600ff0477ac */ /* 0x000ea20008000800 */
[----:B------:R-:W-:Y:S01]  /*43e0*/  UMOV UR21, 0x400 ;  /* 0x0000040000157882 */ /* 0x000fe20000000000 */
[----:B-1----:R-:W-:-:S02]  /*43f0*/  UIMAD.WIDE.U32 UR6, UR31, UR48, URZ ;  /* 0x000000301f0672a5 */ /* 0x002fc4000f8e00ff */
[----:B---3--:R-:W-:Y:S02]  /*4400*/  UIMAD.WIDE.U32 UR8, UR30, UR51, URZ ;  /* 0x000000331e0872a5 */ /* 0x008fe4000f8e00ff */
[----:B------:R-:W-:Y:S02]  /*4410*/  ULEA UR21, UR45, UR21, 0x18 ;  /* 0x000000152d157291 */ /* 0x000fe4000f8ec0ff */
[----:B------:R-:W-:Y:S02]  /*4420*/  UPLOP3.LUT UP3, UPT, UPT, UPT, UPT, 0x40, 0x4 ;  /* 0x000000000004789c */ /* 0x000fe40003f6e870 */
[----:B------:R-:W-:Y:S01]  /*4430*/  UIADD3 UR37, UPT, UPT, UR21, 0xb8, URZ ;  /* 0x000000b815257890 */ /* 0x000fe2000fffe0ff */
[----:B------:R-:W-:Y:S01]  /*4440*/  UMOV UR6, UR7 ;  /* 0x0000000700067c82 */ /* 0x000fe20008000000 */
[----:B------:R-:W-:Y:S01]  /*4450*/  UMOV UR38, UR9 ;  /* 0x0000000900267c82 */ /* 0x000fe20008000000 */
[----:B------:R-:W-:Y:S02]  /*4460*/  UISETP.GE.AND UP0, UPT, UR42, 0x1, UPT ;  /* 0x000000012a00788c */ /* 0x000fe4000bf06270 */
[----:B------:R-:W-:Y:S01]  /*4470*/  UISETP.NE.AND UP4, UPT, UR42, 0x1, UPT ;  /* 0x000000012a00788c */ /* 0x000fe2000bf85270 */
[----:B------:R-:W1:Y:S01]  /*4480*/  LDCU.64 UR22, c[0x0][0xb28] ;  /* 0x00016500ff1677ac */ /* 0x000e620008000a00 */
[----:B------:R-:W-:-:S02]  /*4490*/  UISETP.NE.AND UP6, UPT, UR15, 0x1, UPT ;  /* 0x000000010f00788c */ /* 0x000fc4000bfc5270 */
[----:B------:R-:W-:Y:S02]  /*44a0*/  UISETP.NE.AND UP5, UPT, UR50, 0x1, UPT ;  /* 0x000000013200788c */ /* 0x000fe4000bfa5270 */
[----:B------:R-:W-:Y:S02]  /*44b0*/  UIADD3 UR33, UPT, UPT, UR21, 0xa0, URZ ;  /* 0x000000a015217890 */ /* 0x000fe4000fffe0ff */
[----:B------:R-:W-:Y:S02]  /*44c0*/  UIADD3 UR25, UPT, UPT, UR21, 0xa8, URZ ;  /* 0x000000a815197890 */ /* 0x000fe4000fffe0ff */
[----:B------:R-:W-:Y:S02]  /*44d0*/  UIADD3 UR17, UPT, UPT, UR21, 0xb0, URZ ;  /* 0x000000b015117890 */ /* 0x000fe4000fffe0ff */
[----:B------:R-:W-:Y:S02]  /*44e0*/  UPRMT UR37, UR45, 0x654, UR37 ;  /* 0x000006542d257896 */ /* 0x000fe40008000025 */
[----:B------:R-:W-:-:S02]  /*44f0*/  USHF.R.U32.HI UR39, URZ, UR49, UR6 ;  /* 0x00000031ff277299 */ /* 0x000fc40008011606 */
[----:B--2---:R-:W-:Y:S02]  /*4500*/  USHF.R.U32.HI UR38, URZ, UR40, UR38 ;  /* 0x00000028ff267299 */ /* 0x004fe40008011626 */
[----:B------:R-:W-:-:S11]  /*4510*/  UISETP.NE.AND UP2, UPT, UR4, 0x1, UPT ;  /* 0x000000010400788c */ /* 0x000fd6000bf45270 */
.L_x_92:
[C---:B------:R-:W-:Y:S02]  /*4520*/  LEA R12, R14.reuse, UR21, 0x3 ;  /* 0x000000150e0c7c11 */ /* 0x040fe4000f8e18ff */
[----:B------:R-:W-:Y:S02]  /*4530*/  SHF.L.U32 R0, R13, 0x1f, RZ ;  /* 0x0000001f0d007819 */ /* 0x000fe400000006ff */
[----:B------:R-:W-:Y:S02]  /*4540*/  LEA R8, R14, UR21, 0x4 ;  /* 0x000000150e087c11 */ /* 0x000fe4000f8e20ff */
[----:B--2---:R-:W2:Y:S02]  /*4550*/  SYNCS.PHASECHK.TRANS64.TRYWAIT P0, [R12+URZ+0xf0], R0 ;  /* 0x0000f0000c0075a7 */ /* 0x004ea400080011ff */
[----:B--2---:R-:W-:Y:S05]  /*4560*/  @!P0 BRA `(.L_x_82) ;  /* 0x0000005c00dc8947 */ /* 0x004fea0003800000 */
.L_x_178:
[----:B------:R-:W3:Y:S01]  /*4570*/  LDS.128 R8, [R8+0x180] ;  /* 0x0001800008087984 */ /* 0x000ee20000000c00 */
[----:B------:R-:W-:Y:S01]  /*4580*/  UISETP.GE.AND UP0, UPT, UR42, 0x1, UPT ;  /* 0x000000012a00788c */ /* 0x000fe2000bf06270 */
[----:B------:R-:W-:Y:S01]  /*4590*/  @!PT LDS RZ, [RZ] ;  /* 0x00000000fffff984 */ /* 0x000fe20000000800 */
[----:B------:R-:W-:Y:S01]  /*45a0*/  @!PT LDS RZ, [RZ] ;  /* 0x00000000fffff984 */ /* 0x000fe20000000800 */
[----:B------:R-:W-:Y:S01]  /*45b0*/  @!PT LDS RZ, [RZ] ;  /* 0x00000000fffff984 */ /* 0x000fe20000000800 */
[----:B------:R-:W-:Y:S01]  /*45c0*/  @!PT LDS RZ, [RZ] ;  /* 0x00000000fffff984 */ /* 0x000fe20000000800 */
[----:B------:R1:W-:Y:S06]  /*45d0*/  MEMBAR.ALL.CTA ;  /* 0x0000000000007992 */ /* 0x0003ec0000008000 */
[----:B-1----:R-:W1:Y:S01]  /*45e0*/  FENCE.VIEW.ASYNC.S ;  /* 0x00000000000073c6 */ /* 0x002e620000000000 */
[----:B---3--:R-:W-:Y:S11]  /*45f0*/  LOP3.LUT P0, RZ, R10, 0x1, RZ, 0xc0, !PT ;  /* 0x000000010aff7812 */ /* 0x008ff6000780c0ff */
[----:B------:R-:W-:Y:S02]  /*4600*/  @!UPT UIADD3 URZ, UPT, UPT, URZ, URZ, URZ ;  /* 0x000000fffffff290 */ /* 0x000fe4000fffe0ff */
[----:B-1----:R-:W-:Y:S01]  /*4610*/  VOTEU.ANY UP1, P0 ;  /* 0x0000000000ff7886 */ /* 0x002fe20000020100 */
[----:B------:R-:W-:Y:S11]  /*4620*/  PLOP3.LUT P0, PT, PT, PT, UP1, 0x80, 0x8 ;  /* 0x000000000008781c */ /* 0x000ff60003f0f018 */
[----:B------:R-:W-:Y:S02]  /*4630*/  @!UPT UIADD3 URZ, UPT, UPT, URZ, URZ, URZ ;  /* 0x000000fffffff290 */ /* 0x000fe4000fffe0ff */
[----:B--2---:R-:W-:Y:S02]  /*4640*/  @P0 SHF.R.U32.HI R0, RZ, 0x10, R9 ;  /* 0x00000010ff000819 */ /* 0x004fe40000011609 */
[----:B------:R-:W-:Y:S02]  /*4650*/  @P0 MOV R6, R8 ;  /* 0x0000000800060202 */ /* 0x000fe40000000f00 */
[----:B------:R-:W-:Y:S01]  /*4660*/  @P0 R2UR UR4, R0 ;  /* 0x00000000000402ca */ /* 0x000fe200000e0000 */
[----:B------:R-:W-:Y:S01]  /*4670*/  VIADD R0, R12, 0x100 ;  /* 0x000001000c007836 */ /* 0x000fe20000000000 */
[----:B------:R-:W-:Y:S02]  /*4680*/  @P0 LOP3.LUT R8, R9, 0xffff, RZ, 0xc0, !PT ;  /* 0x0000ffff09080812 */ /* 0x000fe400078ec0ff */
[----:B------:R-:W-:Y:S02]  /*4690*/  @P0 R2UR UR6, R6 ;  /* 0x00000000060602ca */ /* 0x000fe400000e0000 */
[----:B------:R-:W-:Y:S02]  /*46a0*/  PRMT R0, RZ, 0x654, R0 ;  /* 0x00000654ff007816 */ /* 0x000fe40000000000 */
[----:B------:R-:W-:Y:S02]  /*46b0*/  @P0 R2UR UR5, R8 ;  /* 0x00000000080502ca */ /* 0x000fe400000e0000 */
[----:B------:R1:W-:Y:S03]  /*46c0*/  SYNCS.ARRIVE.TRANS64.RED.A1T0 RZ, [R0+URZ], RZ ;  /* 0x000000ff00ff79a7 */ /* 0x0003e600081004ff */
[----:B------:R-:W-:Y:S04]  /*46d0*/  @UP1 UMOV UR29, UR4 ;  /* 0x00000004001d1c82 */ /* 0x000fe80008000000 */
[----:B------:R-:W-:Y:S04]  /*46e0*/  @UP1 UMOV UR14, UR6 ;  /* 0x00000006000e1c82 */ /* 0x000fe80008000000 */
[----:B------:R-:W-:Y:S01]  /*46f0*/  @UP1 UMOV UR13, UR5 ;  /* 0x00000005000d1c82 */ /* 0x000fe20008000000 */
[----:B------:R-:W-:Y:S05]  /*4700*/  BRA.U !UP0, `(.L_x_83) ;  /* 0x0000000108a47547 */ /* 0x000fea000b800000 */
[----:B------:R-:W-:Y:S02]  /*4710*/  UIMAD.WIDE.U32 UR18, UR13, UR51, URZ ;  /* 0x000000330d1272a5 */ /* 0x000fe4000f8e00ff */
[----:B------:R-:W-:Y:S02]  /*4720*/  UIMAD.WIDE.U32 UR26, UR14, UR48, URZ ;  /* 0x000000300e1a72a5 */ /* 0x000fe4000f8e00ff */
[----:B------:R-:W-:Y:S02]  /*4730*/  USEL UR4, UR30, UR38, !UP5 ;  /* 0x000000261e047287 */ /* 0x000fe4000e800000 */
[----:B------:R-:W-:Y:S02]  /*4740*/  USEL UR7, UR31, UR39, !UP6 ;  /* 0x000000271f077287 */ /* 0x000fe4000f000000 */
[----:B------:R-:W-:Y:S02]  /*4750*/  UIMAD.WIDE.U32 UR8, UR4, UR22, URZ ;  /* 0x00000016040872a5 */ /* 0x000fe4000f8e00ff */
[----:B------:R-:W-:Y:S01]  /*4760*/  UIMAD.WIDE.U32 UR10, UR7, UR22, URZ ;  /* 0x00000016070a72a5 */ /* 0x000fe2000f8e00ff */
[----:B------:R-:W-:Y:S02]  /*4770*/  UMOV UR5, UR19 ;  /* 0x0000001300057c82 */ /* 0x000fe40008000000 */
[----:B------:R-:W-:Y:S03]  /*4780*/  USHF.R.U32.HI UR6, URZ, UR40, UR5 ;  /* 0x00000028ff067299 */ /* 0x000fe60008011605 */
[----:B------:R-:W-:Y:S01]  /*4790*/  UMOV UR5, UR27 ;  /* 0x0000001b00057c82 */ /* 0x000fe20008000000 */
[----:B------:R-:W-:Y:S02]  /*47a0*/  USEL UR6, UR13, UR6, !UP5 ;  /* 0x000000060d067287 */ /* 0x000fe4000e800000 */
[----:B------:R-:W-:Y:S03]  /*47b0*/  USHF.R.U32.HI UR12, URZ, UR49, UR5 ;  /* 0x00000031ff0c7299 */ /* 0x000fe60008011605 */
[----:B------:R-:W-:Y:S02]  /*47c0*/  UMOV UR5, UR9 ;  /* 0x0000000900057c82 */ /* 0x000fe40008000000 */
[----:B------:R-:W-:Y:S03]  /*47d0*/  @UP4 USHF.R.U32.HI UR4, URZ, UR23, UR5 ;  /* 0x00000017ff044299 */ /* 0x000fe60008011605 */
[----:B------:R-:W-:Y:S01]  /*47e0*/  UMOV UR5, UR11 ;  /* 0x0000000b00057c82 */ /* 0x000fe20008000000 */
[----:B------:R-:W-:Y:S02]  /*47f0*/  UIMAD UR4, UR42, UR4, URZ ;  /* 0x000000042a0472a4 */ /* 0x000fe4000f8e02ff */
[----:B------:R-:W-:Y:S02]  /*4800*/  @UP4 USHF.R.U32.HI UR7, URZ, UR23, UR5 ;  /* 0x00000017ff074299 */ /* 0x000fe40008011605 */
[----:B------:R-:W-:Y:S02]  /*4810*/  UIMAD.WIDE.U32 UR10, UR6, UR22, URZ ;  /* 0x00000016060a72a5 */ /* 0x000fe4000f8e00ff */
[----:B------:R-:W-:Y:S02]  /*4820*/  USEL UR5, UR14, UR12, !UP6 ;  /* 0x0000000c0e057287 */ /* 0x000fe4000f000000 */
[----:B------:R-:W-:Y:S02]  /*4830*/  UIMAD UR8, UR42, UR7, URZ ;  /* 0x000000072a0872a4 */ /* 0x000fe4000f8e02ff */
[----:B------:R-:W-:Y:S03]  /*4840*/  UISETP.GE.AND UP0, UPT, UR6, UR4, UPT ;  /* 0x000000040600728c */ /* 0x000fe6000bf06270 */
[----:B------:R-:W-:Y:S01]  /*4850*/  UMOV UR4, UR11 ;  /* 0x0000000b00047c82 */ /* 0x000fe20008000000 */
[----:B------:R-:W-:Y:S02]  /*4860*/  UISETP.GE.OR UP0, UPT, UR5, UR8, UP0 ;  /* 0x000000080500728c */ /* 0x000fe40008706670 */
[----:B------:R-:W-:Y:S02]  /*4870*/  USHF.R.U32.HI UR4, URZ, UR23, UR4 ;  /* 0x00000017ff047299 */ /* 0x000fe40008011604 */
[----:B------:R-:W-:Y:S02]  /*4880*/  UIMAD.WIDE.U32 UR8, UR5, UR22, URZ ;  /* 0x00000016050872a5 */ /* 0x000fe4000f8e00ff */
[----:B------:R-:W-:Y:S04]  /*4890*/  USEL UR10, UR6, UR4, !UP4 ;  /* 0x00000004060a7287 */ /* 0x000fe8000e000000 */
[----:B------:R-:W-:Y:S01]  /*48a0*/  UIADD3 UR11, UPT, UPT, -UR10, URZ, URZ ;  /* 0x000000ff0a0b7290 */ /* 0x000fe2000fffe1ff */
[----:B------:R-:W-:Y:S02]  /*48b0*/  @!UP0 UMOV UR4, UR9 ;  /* 0x0000000900048c82 */ /* 0x000fe40008000000 */
[----:B------:R-:W-:Y:S02]  /*48c0*/  @!UP0 USHF.R.U32.HI UR4, URZ, UR23, UR4 ;  /* 0x00000017ff048299 */ /* 0x000fe40008011604 */
[----:B------:R-:W-:Y:S02]  /*48d0*/  UIMAD UR8, UR42, UR11, UR6 ;  /* 0x0000000b2a0872a4 */ /* 0x000fe4000f8e0206 */
[----:B------:R-:W-:Y:S04]  /*48e0*/  @!UP0 USEL UR4, UR5, UR4, !UP4 ;  /* 0x0000000405048287 */ /* 0x000fe8000e000000 */
[----:B------:R-:W-:Y:S02]  /*48f0*/  @!UP0 UIMAD UR8, UR7, UR8, UR4 ;  /* 0x00000008070882a4 */ /* 0x000fe4000f8e0204 */
[----:B------:R-:W-:Y:S02]  /*4900*/  @!UP0 UIADD3 UR9, UPT, UPT, UR10, -UR4, URZ ;  /* 0x800000040a098290 */ /* 0x000fe4000fffe0ff */
[----:B------:R-:W-:Y:S02]  /*4910*/  UIADD3 UR4, UPT, UPT, -UR5, URZ, URZ ;  /* 0x000000ff05047290 */ /* 0x000fe4000fffe1ff */
[----:B------:R-:W-:Y:S02]  /*4920*/  UIADD3 UR7, UPT, UPT, -UR6, URZ, URZ ;  /* 0x000000ff06077290 */ /* 0x000fe4000fffe1ff */
[----:B------:R-:W-:Y:S02]  /*4930*/  @!UP0 UIMAD UR6, UR9, UR42, UR5 ;  /* 0x0000002a090682a4 */ /* 0x000fe4000f8e0205 */
[----:B------:R-:W-:Y:S02]  /*4940*/  UIMAD UR14, UR15, UR4, UR14 ;  /* 0x000000040f0e72a4 */ /* 0x000fe4000f8e020e */
[----:B------:R-:W-:Y:S01]  /*4950*/  UIMAD UR13, UR50, UR7, UR13 ;  /* 0x00000007320d72a4 */ /* 0x000fe2000f8e020d */
[----:B------:R-:W-:Y:S02]  /*4960*/  @!UP0 UMOV UR5, UR8 ;  /* 0x0000000800058c82 */ /* 0x000fe40008000000 */
[----:B------:R-:W-:Y:S02]  /*4970*/  UIMAD UR14, UR5, UR15, UR14 ;  /* 0x0000000f050e72a4 */ /* 0x000fe4000f8e020e */
[----:B------:R-:W-:Y:S11]  /*4980*/  UIMAD UR13, UR6, UR50, UR13 ;  /* 0x00000032060d72a4 */ /* 0x000ff6000f8e020d */
[----:B------:R-:W-:Y:S01]  /*4990*/  @!UPT UIADD3 URZ, UPT, UPT, URZ, URZ, URZ ;  /* 0x000000fffffff290 */ /* 0x000fe2000fffe0ff */
.L_x_83:
[----:B------:R-:W2:Y:S01]  /*49a0*/  @!UP2 LDCU.128 UR8, c[0x0][0xb10] ;  /* 0x00016200ff08a7ac */ /* 0x000ea20008000c00 */
[C---:B----4-:R-:W-:Y:S02]  /*49b0*/  ISETP.NE.U32.AND P1, PT, R4.reuse, RZ, PT ;  /* 0x000000ff0400720c */ /* 0x050fe40003f25070 */
[----:B------:R-:W-:Y:S02]  /*49c0*/  ISETP.NE.U32.AND P0, PT, R4, RZ, PT ;  /* 0x000000ff0400720c */ /* 0x000fe40003f05070 */
[C---:B------:R-:W-:Y:S02]  /*49d0*/  ISETP.NE.AND.EX P1, PT, R5.reuse, RZ, PT, P1 ;  /* 0x000000ff0500720c */ /* 0x040fe40003f25310 */
[----:B------:R-:W-:Y:S01]  /*49e0*/  ISETP.NE.AND.EX P0, PT, R5, RZ, PT, P0 ;  /* 0x000000ff0500720c */ /* 0x000fe20003f05300 */
[----:B------:R-:W3:Y:S01]  /*49f0*/  @!UP2 LDCU UR5, c[0x0][0xb0c] ;  /* 0x00016180ff05a7ac */ /* 0x000ee20008000800 */
[----:B------:R-:W-:Y:S01]  /*4a00*/  SHF.L.U32 R9, R15, 0x1f, RZ ;  /* 0x0000001f0f097819 */ /* 0x000fe200000006ff */
[----:B------:R-:W-:Y:S02]  /*4a10*/  USHF.L.U32 UR35, UR16, 0x6, URZ ;  /* 0x0000000610237899 */ /* 0x000fe400080006ff */
[----:B------:R-:W-:Y:S02]  /*4a20*/  USHF.L.U32 UR34, UR20, 0x8, URZ ;  /* 0x0000000814227899 */ /* 0x000fe400080006ff */
[----:B--2---:R-:W-:Y:S07]  /*4a30*/  UIMAD.WIDE.U32 UR6, UR14, UR8, URZ ;  /* 0x000000080e0672a5 */ /* 0x004fee000f8e00ff */
[----:B------:R-:W-:Y:S01]  /*4a40*/  @!UP2 UMOV UR4, UR7 ;  /* 0x000000070004ac82 */ /* 0x000fe20008000000 */
[----:B---3--:R-:W-:Y:S02]  /*4a50*/  @!UP2 UISETP.NE.AND UP0, UPT, UR5, 0x1, UPT ;  /* 0x000000010500a88c */ /* 0x008fe4000bf05270 */
[----:B------:R-:W-:Y:S02]  /*4a60*/  @!UP2 USHF.R.U32.HI UR4, URZ, UR9, UR4 ;  /* 0x00000009ff04a299 */ /* 0x000fe40008011604 */
[----:B------:R-:W-:Y:S02]  /*4a70*/  UIMAD.WIDE.U32 UR6, UR13, UR11, URZ ;  /* 0x0000000b0d0672a5 */ /* 0x000fe4000f8e00ff */
[----:B------:R-:W-:Y:S02]  /*4a80*/  @!UP2 USEL UR8, UR14, UR4, !UP0 ;  /* 0x000000040e08a287 */ /* 0x000fe4000c000000 */
[----:B------:R-:W-:Y:S03]  /*4a90*/  @!UP2 UISETP.NE.AND UP0, UPT, UR10, 0x1, UPT ;  /* 0x000000010a00a88c */ /* 0x000fe6000bf05270 */
[----:B------:R-:W-:Y:S02]  /*4aa0*/  @!UP2 UMOV UR6, UR7 ;  /* 0x000000070006ac82 */ /* 0x000fe40008000000 */
[----:B------:R-:W2:Y:S02]  /*4ab0*/  @!UP2 LDCU UR4, c[0x0][0xb20] ;  /* 0x00016400ff04a7ac */ /* 0x000ea40008000800 */
[----:B--2---:R-:W-:Y:S04]  /*4ac0*/  @!UP2 USHF.R.U32.HI UR6, URZ, UR4, UR6 ;  /* 0x00000004ff06a299 */ /* 0x004fe80008011606 */
[----:B------:R-:W-:Y:S04]  /*4ad0*/  @!UP2 USEL UR6, UR13, UR6, !UP0 ;  /* 0x000000060d06a287 */ /* 0x000fe8000c000000 */
[----:B------:R-:W-:Y:S02]  /*4ae0*/  @!UP2 UIADD3 UR4, UPT, UPT, -UR8, UR6, URZ ;  /* 0x000000060804a290 */ /* 0x000fe4000fffe1ff */
[----:B------:R-:W-:Y:S02]  /*4af0*/  @!UP2 UIADD3 UR6, UPT, UPT, UR8, -UR6, URZ ;  /* 0x800000060806a290 */ /* 0x000fe4000fffe0ff */
[----:B------:R-:W-:Y:S02]  /*4b00*/  @!UP2 UIMAD UR14, UR4, UR5, UR14 ;  /* 0x00000005040ea2a4 */ /* 0x000fe4000f8e020e */
[----:B------:R-:W-:Y:S01]  /*4b10*/  @!UP2 UIMAD UR13, UR6, UR10, UR13 ;  /* 0x0000000a060da2a4 */ /* 0x000fe2000f8e020d */
[----:B------:R-:W-:Y:S11]  /*4b20*/  BRA.U UP3, `(.L_x_84) ;  /* 0x0000000103107547 */ /* 0x000ff6000b800000 */
[----:B------:R-:W-:Y:S04]  /*4b30*/  MOV R6, UR43 ;  /* 0x0000002b00067c02 */ /* 0x000fe80008000f00 */
[----:B------:R-:W-:Y:S04]  /*4b40*/  SHF.L.U32 R6, R6, 0x1f, RZ ;  /* 0x0000001f06067819 */ /* 0x000fe800000006ff */
[----:B------:R-:W2:Y:S02]  /*4b50*/  SYNCS.PHASECHK.TRANS64.TRYWAIT P2, [UR21+0xe8], R6 ;  /* 0x0000e806ff0075a7 */ /* 0x000ea40008041115 */
[----:B--2---:R-:W-:Y:S05]  /*4b60*/  @!P2 BRA `(.L_x_85) ;  /* 0x000000580070a947 */ /* 0x004fea0003800000 */
.L_x_84:
[----:B------:R-:W-:Y:S05]  /*4b70*/  @!P1 BRA `(.L_x_86) ;  /* 0x0000000000309947 */ /* 0x000fea0003800000 */
[----:B------:R-:W-:Y:S01]  /*4b80*/  ISETP.NE.U32.AND P1, PT, R2, RZ, PT ;  /* 0x000000ff0200720c */ /* 0x000fe20003f25070 */
[----:B------:R-:W2:Y:S01]  /*4b90*/  LDCU.64 UR4, c[0x0][0x358] ;  /* 0x00006b00ff0477ac */ /* 0x000ea20008000a00 */
[----:B------:R-:W-:Y:S02]  /*4ba0*/  IMAD.MOV.U32 R74, RZ, RZ, 0x1 ;  /* 0x00000001ff4a7424 */ /* 0x000fe400078e00ff */
[----:B------:R-:W-:Y:S11]  /*4bb0*/  ISETP.NE.AND.EX P1, PT, R3, RZ, PT, P1 ;  /* 0x000000ff0300720c */ /* 0x000ff60003f25310 */
[----:B------:R-:W-:Y:S02]  /*4bc0*/  @!UPT UIADD3 URZ, UPT, UPT, URZ, URZ, URZ ;  /* 0x000000fffffff290 */ /* 0x000fe4000fffe0ff */
[----:B------:R-:W3:Y:S01]  /*4bd0*/  @P1 LDC.64 R10, c[0x0][0x888] ;  /* 0x00022200ff0a1b82 */ /* 0x000ee20000000a00 */
[----:B-1----:R-:W-:Y:S04]  /*4be0*/  @P1 IMAD R0, R4, UR36, RZ ;  /* 0x0000002404001c24 */ /* 0x002fe8000f8e02ff */
[----:B---3--:R-:W-:Y:S04]  /*4bf0*/  @P1 IMAD.WIDE R10, R0, 0x4, R10 ;  /* 0x00000004000a1825 */ /* 0x008fe800078e020a */
[----:B------:R-:W-:Y:S01]  /*4c00*/  HFMA2 R0, -RZ, RZ, 0, 5.9604644775390625e-08 ;  /* 0x00000001ff007431 */ /* 0x000fe200000001ff */
[----:B--2--5:R2:W5:Y:S04]  /*4c10*/  @P1 LDG.E R40, desc[UR4][R10.64] ;  /* 0x000000040a281981 */ /* 0x024568000c1e1900 */
[----:B------:R-:W-:Y:S01]  /*4c20*/  @!P1 PRMT R74, R0, 0x7610, R74 ;  /* 0x00007610004a9816 */ /* 0x000fe2000000004a */
[----:B--2---:R-:W3:Y:S06]  /*4c30*/  @!P1 LDC R40, c[0x0][0x880] ;  /* 0x00022000ff289b82 */ /* 0x004eec0000000800 */
.L_x_86:
[----:B---3-5:R-:W-:Y:S01]  /*4c40*/  @!P0 ISETP.EQ.AND P1, PT, R40, RZ, PT ;  /* 0x000000ff2800820c */ /* 0x028fe20003f22270 */
[----:B------:R-:W-:Y:S01]  /*4c50*/  @!UPT UIADD3 URZ, UPT, UPT, URZ, URZ, URZ ;  /* 0x000000fffffff290 */ /* 0x000fe2000fffe0ff */
[----:B------:R-:W-:Y:S11]  /*4c60*/  @!P0 BRA `(.L_x_87) ;  /* 0x0000000000188947 */ /* 0x000ff60003800000 */
[----:B------:R-:W-:Y:S02]  /*4c70*/  LOP3.LUT P0, RZ, R74, 0xff, RZ, 0xc0, !PT ;  /* 0x000000ff4aff7812 */ /* 0x000fe4000780c0ff */
[----:B------:R-:W-:Y:S04]  /*4c80*/  ISETP.NE.U32.AND P1, PT, R2, RZ, PT ;  /* 0x000000ff0200720c */ /* 0x000fe80003f25070 */
[----:B------:R-:W-:Y:S04]  /*4c90*/  ISETP.NE.AND.EX P1, PT, R3, RZ, PT, P1 ;  /* 0x000000ff0300720c */ /* 0x000fe80003f25310 */
[----:B------:R-:W-:Y:S03]  /*4ca0*/  PLOP3.LUT P1, PT, P1, PT, PT, 0x8, 0x80 ;  /* 0x000000000080781c */ /* 0x000fe60000f2e170 */
[----:B------:R-:W-:Y:S11]  /*4cb0*/  @P0 ISETP.EQ.AND P1, PT, R40, RZ, PT ;  /* 0x000000ff2800020c */ /* 0x000ff60003f22270 */
[----:B------:R-:W-:Y:S02]  /*4cc0*/  @!UPT UIADD3 URZ, UPT, UPT, URZ, URZ, URZ ;  /* 0x000000fffffff290 */ /* 0x000fe4000fffe0ff */
.L_x_87:
[----:B------:R-:W2:Y:S01]  /*4cd0*/  SYNCS.PHASECHK.TRANS64.TRYWAIT P2, [UR21+0xc0], R9 ;  /* 0x0000c009ff0075a7 */ /* 0x000ea20008041115 */
[----:B------:R-:W-:Y:S04]  /*4ce0*/  ELECT P0, URZ, PT ;  /* 0x0000000000ff782f */ /* 0x000fe80003800000 */
[----:B------:R-:W-:Y:S11]  /*4cf0*/  PLOP3.LUT P1, PT, P1, P0, PT, 0xf2, 0x2f ;  /* 0x00000000002f781c */ /* 0x000ff60000f21e72 */
[----:B------:R-:W-:Y:S02]  /*4d00*/  @!UPT UIADD3 URZ, UPT, UPT, URZ, URZ, URZ ;  /* 0x000000fffffff290 */ /* 0x000fe4000fffe0ff */
[----:B------:R-:W-:Y:S05]  /*4d10*/  @!P1 IADD3 R8, P0, PT, R16, 0x580, RZ ;  /* 0x0000058010089810 */ /* 0x000fea0007f1e0ff */
[----:B-1----:R-:W-:Y:S01]  /*4d20*/  @!P1 IMAD.X R6, RZ, RZ, R17, P0 ;  /* 0x000000ffff069224 */ /* 0x002fe200000e0611 */
[----:B--2---:R-:W-:Y:S07]  /*4d30*/  @!P2 BRA `(.L_x_88) ;  /* 0x000000580014a947 */ /* 0x004fee0003800000 */
.L_x_181:
[----:B------:R-:W-:Y:S01]  /*4d40*/  @!P1 R2UR UR5, R8 ;  /* 0x00000000080592ca */ /* 0x000fe200000e0000 */
[----:B------:R-:W-:Y:S01]  /*4d50*/  VOTEU.ALL UP0, P1 ;  /* 0x0000000000ff7886 */ /* 0x000fe20000800000 */
[----:B------:R-:W-:Y:S01]  /*4d60*/  @!P1 R2UR UR4, R6 ;  /* 0x00000000060492ca */ /* 0x000fe200000e0000 */
[----:B-1----:R-:W-:Y:S01]  /*4d70*/  @!P1 IMAD.MOV.U32 R0, RZ, RZ, 0x1000 ;  /* 0x00001000ff009424 */ /* 0x002fe200078e00ff */
[----:B------:R-:W-:Y:S01]  /*4d80*/  UMOV UR8, 0x0 ;  /* 0x0000000000087882 */ /* 0x000fe20000000000 */
[----:B------:R-:W-:Y:S01]  /*4d90*/  UMOV UR9, 0x10000000 ;  /* 0x1000000000097882 */ /* 0x000fe20000000000 */
[----:B------:R-:W-:Y:S01]  /*4da0*/  @!UP0 UIADD3 UR32, UPT, UPT, UR21, 0x200, URZ ;  /* 0x0000020015208890 */ /* 0x000fe2000fffe0ff */
[----:B------:R-:W-:Y:S01]  /*4db0*/  @!P1 IADD3 R8, P0, PT, R16, 0x580, RZ ;  /* 0x0000058010089810 */ /* 0x000fe20007f1e0ff */
[----:B------:R-:W-:Y:S01]  /*4dc0*/  VOTEU.ALL UP0, P1 ;  /* 0x0000000000ff7886 */ /* 0x000fe20000800000 */
[----:B------:R-:W-:Y:S03]  /*4dd0*/  UPRMT UR6, UR45, 0x654, UR33 ;  /* 0x000006542d067896 */ /* 0x000fe60008000021 */
[----:B------:R-:W-:Y:S02]  /*4de0*/  @!P1 IMAD.X R6, RZ, RZ, R17, P0 ;  /* 0x000000ffff069224 */ /* 0x000fe400000e0611 */
[----:B------:R-:W-:Y:S02]  /*4df0*/  IMAD.U32 R10, RZ, RZ, UR5 ;  /* 0x00000005ff0a7e24 */ /* 0x000fe4000f8e00ff */
[----:B------:R-:W-:Y:S03]  /*4e00*/  IMAD.U32 R11, RZ, RZ, UR4 ;  /* 0x00000004ff0b7e24 */ /* 0x000fe6000f8e00ff */
[----:B------:R-:W-:Y:S02]  /*4e10*/  @!P1 R2UR UR4, R10 ;  /* 0x000000000a0492ca */ /* 0x000fe400000e0000 */
[----:B------:R-:W-:Y:S11]  /*4e20*/  @!P1 R2UR UR5, R11 ;  /* 0x000000000b0592ca */ /* 0x000ff600000e0000 */
[----:B------:R-:W-:Y:S02]  /*4e30*/  @!UPT UIADD3 URZ, UPT, UPT, URZ, URZ, URZ ;  /* 0x000000fffffff290 */ /* 0x000fe4000fffe0ff */
[----:B------:R1:W-:Y:S01]  /*4e40*/  @!UP0 UTMALDG.3D [UR32], [UR4], desc[UR8] ;  /* 0x00000820040085b4 */ /* 0x0003e20008011000 */
[----:B------:R1:W-:Y:S01]  /*4e50*/  @!P1 SYNCS.ARRIVE.TRANS64.RED.A0TR RZ, [UR21+0xa0], R0 ;  /* 0x0000a000ffff99a7 */ /* 0x0003e20008300415 */
[----:B------:R-:W-:Y:S01]  /*4e60*/  SYNCS.ARRIVE.TRANS64.RED.A1T0 RZ, [UR6], RZ ;  /* 0x000000ffffff79a7 */ /* 0x000fe20008100406 */
[----:B------:R-:W2:Y:S02]  /*4e70*/  SYNCS.PHASECHK.TRANS64.TRYWAIT P2, [UR21+0xc8], R9 ;  /* 0x0000c809ff0075a7 */ /* 0x000ea40008041115 */
[----:B-12---:R-:W-:Y:S05]  /*4e80*/  @!P2 BRA `(.L_x_89) ;  /* 0x0000005400d8a947 */ /* 0x006fea0003800000 */
.L_x_183:
        /* <DEDUP_REMOVED lines=8> */
[----:B------:R-:W-:Y:S01]  /*4f10*/  @!UP0 UIADD3 UR24, UPT, UPT, UR21, 0x1200, URZ ;  /* 0x0000120015188890 */ /* 0x000fe2000fffe0ff */
[----:B------:R-:W-:Y:S01]  /*4f20*/  VOTEU.ALL UP0, P1 ;  /* 0x0000000000ff7886 */ /* 0x000fe20000800000 */
[----:B------:R-:W-:Y:S01]  /*4f30*/  UMOV UR27, UR35 ;  /* 0x00000023001b7c82 */ /* 0x000fe20008000000 */
[----:B------:R-:W-:Y:S02]  /*4f40*/  UMOV UR28, UR36 ;  /* 0x00000024001c7c82 */ /* 0x000fe40008000000 */
[----:B------:R-:W-:Y:S01]  /*4f50*/  IMAD.U32 R10, RZ, RZ, UR5 ;  /* 0x00000005ff0a7e24 */ /* 0x000fe2000f8e00ff */
[----:B------:R-:W-:Y:S01]  /*4f60*/  UPRMT UR6, UR45, 0x654, UR25 ;  /* 0x000006542d067896 */ /* 0x000fe20008000019 */
[----:B------:R-:W-:Y:S02]  /*4f70*/  IMAD.U32 R11, RZ, RZ, UR4 ;  /* 0x00000004ff0b7e24 */ /* 0x000fe4000f8e00ff */
[----:B------:R-:W-:Y:S01]  /*4f80*/  @!P1 IMAD.X R6, RZ, RZ, R17, P0 ;  /* 0x000000ffff069224 */ /* 0x000fe200000e0611 */
        /* <DEDUP_REMOVED lines=8> */
.L_x_185:
[----:B------:R-:W-:Y:S01]  /*5010*/  @!P1 R2UR UR5, R8 ;  /* 0x00000000080592ca */ /* 0x000fe200000e0000 */
[----:B------:R-:W-:Y:S01]  /*5020*/  VOTEU.ALL UP0, P1 ;  /* 0x0000000000ff7886 */ /* 0x000fe20000800000 */
[----:B------:R-:W-:Y:S01]  /*5030*/  @!P1 R2UR UR4, R6 ;  /* 0x00000000060492ca */ /* 0x000fe200000e0000 */
[----:B-1----:R-:W-:Y:S01]  /*5040*/  @!P1 IMAD.MOV.U32 R0, RZ, RZ, 0x1000 ;  /* 0x00001000ff009424 */ /* 0x002fe200078e00ff */
[----:B------:R-:W-:Y:S01]  /*5050*/  UMOV UR8, 0x0 ;  /* 0x0000000000087882 */ /* 0x000fe20000000000 */
[----:B------:R-:W-:Y:S01]  /*5060*/  UMOV UR9, 0x10000000 ;  /* 0x1000000000097882 */ /* 0x000fe20000000000 */
[----:B------:R-:W-:Y:S01]  /*5070*/  @!UP0 UIADD3 UR18, UPT, UPT, UR34, 0x80, URZ ;  /* 0x0000008022128890 */ /* 0x000fe2000fffe0ff */
[----:B------:R-:W-:Y:S01]  /*5080*/  VIADD R14, R14, 0x1 ;  /* 0x000000010e0e7836 */ /* 0x000fe20000000000 */
[----:B------:R-:W-:Y:S01]  /*5090*/  @!UP0 UIADD3 UR16, UPT, UPT, UR21, 0x2200, URZ ;  /* 0x0000220015108890 */ /* 0x000fe2000fffe0ff */
[----:B------:R-:W-:Y:S01]  /*50a0*/  VOTEU.ALL UP0, P1 ;  /* 0x0000000000ff7886 */ /* 0x000fe20000800000 */
[----:B------:R-:W-:Y:S01]  /*50b0*/  UMOV UR19, UR35 ;  /* 0x0000002300137c82 */ /* 0x000fe20008000000 */
[----:B------:R-:W-:Y:S02]  /*50c0*/  UMOV UR20, UR36 ;  /* 0x0000002400147c82 */ /* 0x000fe40008000000 */
[----:B------:R-:W-:Y:S01]  /*50d0*/  IMAD.U32 R10, RZ, RZ, UR5 ;  /* 0x00000005ff0a7e24 */ /* 0x000fe2000f8e00ff */
[----:B------:R-:W-:Y:S01]  /*50e0*/  UPRMT UR6, UR45, 0x654, UR17 ;  /* 0x000006542d067896 */ /* 0x000fe20008000011 */
        /* <DEDUP_REMOVED lines=9> */
.L_x_187:
[----:B------:R-:W-:Y:S01]  /*5180*/  @!P1 IADD3 R6, P0, PT, R16, 0x580, RZ ;  /* 0x0000058010069810 */ /* 0x000fe20007f1e0ff */
[----:B------:R-:W-:Y:S01]  /*5190*/  VOTEU.ALL UP0, P1 ;  /* 0x0000000000ff7886 */ /* 0x000fe20000800000 */
[----:B------:R-:W-:Y:S01]  /*51a0*/  UMOV UR6, 0x0 ;  /* 0x0000000000067882 */ /* 0x000fe20000000000 */
[----:B------:R-:W-:Y:S01]  /*51b0*/  UMOV UR7, 0x10000000 ;  /* 0x1000000000077882 */ /* 0x000fe20000000000 */
[----:B------:R-:W-:Y:S01]  /*51c0*/  @!P1 R2UR UR5, R6 ;  /* 0x00000000060592ca */ /* 0x000fe200000e0000 */
[----:B-1----:R-:W-:Y:S01]  /*51d0*/  @!P1 IMAD.X R0, RZ, RZ, R17, P0 ;  /* 0x000000ffff009224 */ /* 0x002fe200000e0611 */
[----:B------:R-:W-:Y:S01]  /*51e0*/  @!UP0 UIADD3 UR10, UPT, UPT, UR34, 0xc0, URZ ;  /* 0x000000c0220a8890 */ /* 0x000fe2000fffe0ff */
[----:B------:R-:W-:Y:S01]  /*51f0*/  R2UR UR18, R76 ;  /* 0x000000004c1272ca */ /* 0x000fe200000e0000 */
[----:B------:R-:W-:Y:S01]  /*5200*/  @!UP0 UIADD3 UR8, UPT, UPT, UR21, 0x3200, URZ ;  /* 0x0000320015088890 */ /* 0x000fe2000fffe0ff */
[----:B------:R-:W-:Y:S01]  /*5210*/  R2UR UR16, R77 ;  /* 0x000000004d1072ca */ /* 0x000fe200000e0000 */
[----:B------:R-:W-:Y:S01]  /*5220*/  @!UP0 UIADD3 UR9, UPT, UPT, UR21, 0xb8, URZ ;  /* 0x000000b815098890 */ /* 0x000fe2000fffe0ff */
[----:B------:R-:W-:Y:S01]  /*5230*/  @!P1 R2UR UR4, R0 ;  /* 0x00000000000492ca */ /* 0x000fe200000e0000 */
[----:B------:R-:W-:Y:S01]  /*5240*/  VOTEU.ALL UP0, P1 ;  /* 0x0000000000ff7886 */ /* 0x000fe20000800000 */
[----:B------:R-:W-:Y:S01]  /*5250*/  UMOV UR11, UR35 ;  /* 0x00000023000b7c82 */ /* 0x000fe20008000000 */
[----:B------:R-:W-:Y:S01]  /*5260*/  UMOV UR12, UR36 ;  /* 0x00000024000c7c82 */ /* 0x000fe20008000000 */
[C---:B------:R-:W-:Y:S01]  /*5270*/  ISETP.NE.AND P0, PT, R14.reuse, 0x2, PT ;  /* 0x000000020e00780c */ /* 0x040fe20003f05270 */
[----:B------:R-:W-:Y:S01]  /*5280*/  UPLOP3.LUT UP3, UPT, UPT, UPT, UPT, 0x80, 0x8 ;  /* 0x000000000008789c */ /* 0x000fe20003f6f070 */
[----:B------:R-:W-:Y:S01]  /*5290*/  IMAD.U32 R8, RZ, RZ, UR5 ;  /* 0x00000005ff087e24 */ /* 0x000fe2000f8e00ff */
[----:B------:R-:W-:Y:S01]  /*52a0*/  LOP3.LUT R15, R15, 0x1, RZ, 0x3c, !PT ;  /* 0x000000010f0f7812 */ /* 0x000fe200078e3cff */
[----:B------:R-:W-:Y:S01]  /*52b0*/  UMOV UR36, UR29 ;  /* 0x0000001d00247c82 */ /* 0x000fe20008000000 */
[----:B------:R-:W-:Y:S01]  /*52c0*/  SEL R0, RZ, 0x1, P0 ;  /* 0x00000001ff007807 */ /* 0x000fe20000000000 */
[----:B------:R-:W-:Y:S01]  /*52d0*/  UIADD3 UR20, UPT, UPT, UR13, UR18, URZ ;  /* 0x000000120d147290 */ /* 0x000fe2000fffe0ff */
[----:B------:R-:W-:Y:S01]  /*52e0*/  SEL R14, R14, RZ, P0 ;  /* 0x000000ff0e0e7207 */ /* 0x000fe20000000000 */
[----:B------:R-:W-:Y:S01]  /*52f0*/  UIADD3 UR16, UPT, UPT, UR14, UR16, URZ ;  /* 0x000000100e107290 */ /* 0x000fe2000fffe0ff */
[----:B------:R-:W-:Y:S01]  /*5300*/  IMAD.U32 R9, RZ, RZ, UR4 ;  /* 0x00000004ff097e24 */ /* 0x000fe2000f8e00ff */
[----:B------:R-:W-:Y:S02]  /*5310*/  @!P1 R2UR UR4, R8 ;  /* 0x00000000080492ca */ /* 0x000fe400000e0000 */
[----:B------:R-:W-:Y:S02]  /*5320*/  LOP3.LUT R13, R13, R0, RZ, 0x3c, !PT ;  /* 0x000000000d0d7212 */ /* 0x000fe400078e3cff */
[----:B------:R-:W-:Y:S11]  /*5330*/  @!P1 R2UR UR5, R9 ;  /* 0x00000000090592ca */ /* 0x000ff600000e0000 */
[----:B------:R-:W-:Y:S02]  /*5340*/  @!UPT UIADD3 URZ, UPT, UPT, URZ, URZ, URZ ;  /* 0x000000fffffff290 */ /* 0x000fe4000fffe0ff */
[----:B------:R2:W-:Y:S01]  /*5350*/  @!UP0 UTMALDG.3D [UR8], [UR4], desc[UR6] ;  /* 0x00000608040085b4 */ /* 0x0005e20008011000 */
[----:B------:R2:W-:Y:S01]  /*5360*/  @!P1 SYNCS.ARRIVE.TRANS64.RED.A0TR RZ, [UR21+0xb8], R7 ;  /* 0x0000b807ffff99a7 */ /* 0x0005e20008300415 */
[----:B------:R-:W-:Y:S01]  /*5370*/  SYNCS.ARRIVE.TRANS64.RED.A1T0 RZ, [UR37], RZ ;  /* 0x000000ffffff79a7 */ /* 0x000fe20008100425 */
[----:B------:R-:W-:Y:S05]  /*5380*/  BRA.U UP1, `(.L_x_92) ;  /* 0xfffffff101647547 */ /* 0x000fea000b83ffff */
[----:B------:R-:W-:-:S04]  /*5390*/  SHF.L.U32 R2, R15, 0x1f, RZ ;  /* 0x0000001f0f027819 */ /* 0x000fc800000006ff */
[----:B------:R-:W1:Y:S02]  /*53a0*/  SYNCS.PHASECHK.TRANS64.TRYWAIT P0, [UR21+0xc0], R2 ;  /* 0x0000c002ff0075a7 */ /* 0x000e640008001115 */
[----:B-1----:R-:W-:Y:S05]  /*53b0*/  @!P0 BRA `(.L_x_93) ;  /* 0x0000005000d48947 */ /* 0x002fea0003800000 */
.L_x_189:
[----:B------:R-:W3:Y:S02]  /*53c0*/  SYNCS.PHASECHK.TRANS64.TRYWAIT P0, [UR21+0xc8], R2 ;  /* 0x0000c802ff0075a7 */ /* 0x000ee40008001115 */
[----:B---3--:R-:W-:Y:S05]  /*53d0*/  @!P0 BRA `(.L_x_94) ;  /* 0x0000005000e48947 */ /* 0x008fea0003800000 */
.L_x_191:
[----:B------:R-:W3:Y:S02]  /*53e0*/  SYNCS.PHASECHK.TRANS64.TRYWAIT P0, [UR21+0xd0], R2 ;  /* 0x0000d002ff0075a7 */ /* 0x000ee40008001115 */
[----:B---3--:R-:W-:Y:S05]  /*53f0*/  @!P0 BRA `(.L_x_95) ;  /* 0x0000005000f48947 */ /* 0x008fea0003800000 */
.L_x_193:
[----:B-1----:R-:W-:-:S07]  /*5400*/  MOV R0, UR21 ;  /* 0x0000001500007c02 */ /* 0x002fce0008000f00 */
.L_x_96:
[----:B-1----:R-:W-:-:S04]  /*5410*/  SHF.L.U32 R2, R15, 0x1f, RZ ;  /* 0x0000001f0f027819 */ /* 0x002fc800000006ff */
[----:B------:R1:W3:Y:S03]  /*5420*/  SYNCS.PHASECHK.TRANS64.TRYWAIT P0, [R0+URZ+0xd8], R2 ;  /* 0x0000d802000075a7 */ /* 0x0002e600080011ff */
[----:B---3--:R-:W-:Y:S05]  /*5430*/  @!P0 NANOSLEEP.SYNCS 0x989680 ;  /* 0x009896800000895d */ /* 0x008fea0003900000 */
[----:B------:R-:W3:Y:S02]  /*5440*/  @!P0 SYNCS.PHASECHK.TRANS64 P0, [R0+URZ+0xd8], R2 ;  /* 0x0000d802000085a7 */ /* 0x000ee400080010ff */
[----:B--23--:R-:W-:Y:S05]  /*5450*/  @P0 EXIT ;  /* 0x000000000000094d */ /* 0x00cfea0003800000 */
[----:B------:R-:W-:Y:S05]  /*5460*/  BRA `(.L_x_96) ;  /* 0xfffffffc00e87947 */ /* 0x000fea000383ffff */
.L_x_81:
[----:B------:R-:W-:-:S06]  /*5470*/  UISETP.GE.AND UP0, UPT, UR17, 0x4, UPT ;  /* 0x000000041100788c */ /* 0x000fcc000bf06270 */
[----:B------:R-:W-:-:S13]  /*5480*/  PLOP3.LUT P0, PT, PT, PT, UP0, 0x80, 0x8 ;  /* 0x000000000008781c */ /* 0x000fda0003f0f008 */
[----:B------:R-:W-:Y:S05]  /*5490*/  @!P0 EXIT ;  /* 0x000000000000894d */ /* 0x000fea0003800000 */
[----:B------:R-:W-:Y:S01]  /*54a0*/  BAR.SYNC.DEFER_BLOCKING 0x6, 0xa0 ;  /* 0x0182800000007b1d */ /* 0x000fe20000010000 */
[C---:B------:R-:W-:Y:S01]  /*54b0*/  IMAD.SHL.U32 R7, R85.reuse, 0x40, RZ ;  /* 0x0000004055077824 */ /* 0x040fe200078e00ff */
[C---:B------:R-:W-:Y:S01]  /*54c0*/  LOP3.LUT R87, R85.reuse, 0x60, RZ, 0xc0, !PT ;  /* 0x0000006055577812 */ /* 0x040fe200078ec0ff */
[C---:B------:R-:W-:Y:S02]  /*54d0*/  IMAD.SHL.U32 R4, R85.reuse, 0x20, RZ ;  /* 0x0000002055047824 */ /* 0x040fe400078e00ff */
[----:B------:R-:W-:Y:S02]  /*54e0*/  HFMA2 R36, -RZ, RZ, 0, 0 ;  /* 0x00000000ff247431 */ /* 0x000fe400000001ff */
[----:B------:R-:W-:Y:S01]  /*54f0*/  IMAD.SHL.U32 R5, R85, 0x8, RZ ;  /* 0x0000000855057824 */ /* 0x000fe200078e00ff */
[----:B------:R-:W-:Y:S01]  /*5500*/  UMOV UR44, 0x400 ;  /* 0x00000400002c7882 */ /* 0x000fe20000000000 */
[----:B------:R-:W1:Y:S01]  /*5510*/  LDC.64 R72, c[0x0][0x8b0] ;  /* 0x00022c00ff487b82 */ /* 0x000e620000000a00 */
[----:B------:R-:W-:Y:S01]  /*5520*/  ULEA UR44, UR45, UR44, 0x18 ;  /* 0x0000002c2d2c7291 */ /* 0x000fe2000f8ec0ff */
[----:B------:R-:W-:Y:S01]  /*5530*/  LOP3.LUT R6, R7, 0x180, RZ, 0xc0, !PT ;  /* 0x0000018007067812 */ /* 0x000fe200078ec0ff */
[C---:B------:R-:W-:Y:S01]  /*5540*/  IMAD.U32 R37, R85.reuse, 0x10000, RZ ;  /* 0x0001000055257824 */ /* 0x040fe200078e00ff */
[----:B------:R-:W-:Y:S01]  /*5550*/  LOP3.LUT R4, R4, 0xc00, RZ, 0xc0, !PT ;  /* 0x00000c0004047812 */ /* 0x000fe200078ec0ff */
[----:B------:R-:W-:Y:S01]  /*5560*/  UIADD3 UR4, UPT, UPT, UR44, 0x4200, URZ ;  /* 0x000042002c047890 */ /* 0x000fe2000fffe0ff */
[----:B------:R-:W-:Y:S01]  /*5570*/  LOP3.LUT R5, R6, 0x30, R5, 0xf8, !PT ;  /* 0x0000003006057812 */ /* 0x000fe200078ef805 */
[----:B------:R-:W-:Y:S01]  /*5580*/  IMAD.SHL.U32 R6, R85, 0x2, RZ ;  /* 0x0000000255067824 */ /* 0x000fe200078e00ff */
[----:B------:R-:W2:Y:S01]  /*5590*/  LDC.64 R70, c[0x0][0x8a8] ;  /* 0x00022a00ff467b82 */ /* 0x000ea20000000a00 */
[----:B------:R-:W-:Y:S01]  /*55a0*/  LOP3.LUT R4, R4, 0x40, R7, 0xf8, !PT ;  /* 0x0000004004047812 */ /* 0x000fe200078ef807 */
[----:B------:R-:W-:Y:S01]  /*55b0*/  UIADD3 UR5, UPT, UPT, UR44, 0x200, URZ ;  /* 0x000002002c057890 */ /* 0x000fe2000fffe0ff */
[----:B------:R-:W-:Y:S01]  /*55c0*/  LOP3.LUT R37, R37, 0x600000, RZ, 0xc0, !PT ;  /* 0x0060000025257812 */ /* 0x000fe200078ec0ff */
[----:B------:R-:W-:Y:S01]  /*55d0*/  IMAD.MOV.U32 R84, RZ, RZ, RZ ;  /* 0x000000ffff547224 */ /* 0x000fe200078e00ff */
[----:B------:R-:W-:Y:S01]  /*55e0*/  LOP3.LUT R85, R85, 0x2, RZ, 0xc0, !PT ;  /* 0x0000000255557812 */ /* 0x000fe200078ec0ff */
[----:B------:R-:W-:Y:S01]  /*55f0*/  IMAD.MOV.U32 R79, RZ, RZ, RZ ;  /* 0x000000ffff4f7224 */ /* 0x000fe200078e00ff */
[----:B------:R-:W-:-:S02]  /*5600*/  LOP3.LUT R5, R5, 0x20, R6, 0x78, !PT ;  /* 0x0000002005057812 */ /* 0x000fc400078e7806 */
[----:B------:R-:W-:Y:S01]  /*5610*/  CS2R R82, SRZ ;  /* 0x0000000000527805 */ /* 0x000fe2000001ff00 */
[----:B------:R-:W3:Y:S01]  /*5620*/  LDS R0, [UR44+0x1a0] ;  /* 0x0001a02cff007984 */ /* 0x000ee20008000800 */
[----:B------:R-:W-:Y:S01]  /*5630*/  LOP3.LUT R4, R4, 0x200, R7, 0xf8, !PT ;  /* 0x0000020004047812 */ /* 0x000fe200078ef807 */
[----:B------:R-:W-:Y:S01]  /*5640*/  IMAD.U32 R88, RZ, RZ, UR5 ;  /* 0x00000005ff587e24 */ /* 0x000fe2000f8e00ff */
[----:B------:R-:W-:Y:S01]  /*5650*/  MOV R81, RZ ;  /* 0x000000ff00517202 */ /* 0x000fe20000000f00 */
[----:B------:R-:W-:Y:S01]  /*5660*/  IMAD.MOV R80, RZ, RZ, -R85 ;  /* 0x000000ffff507224 */ /* 0x000fe200078e0a55 */
[----:B------:R-:W-:Y:S01]  /*5670*/  LOP3.LUT R69, R4, R5, RZ, 0xfc, !PT ;  /* 0x0000000504457212 */ /* 0x000fe200078efcff */
[----:B------:R-:W-:Y:S01]  /*5680*/  IMAD.U32 R86, RZ, RZ, UR4 ;  /* 0x00000004ff567e24 */ /* 0x000fe2000f8e00ff */
[----:B------:R-:W4:Y:S01]  /*5690*/  LDCU UR58, c[0x0][0x370] ;  /* 0x00006e00ff3a77ac */ /* 0x000f220008000800 */
[----:B------:R-:W1:Y:S01]  /*56a0*/  LDCU.64 UR62, c[0x0][0x348] ;  /* 0x00006900ff3e77ac */ /* 0x000e620008000a00 */
[----:B------:R-:W1:Y:S01]  /*56b0*/  LDCU UR43, c[0x0][0xb0c] ;  /* 0x00016180ff2b77ac */ /* 0x000e620008000800 */
[----:B------:R-:W1:Y:S01]  /*56c0*/  LDCU UR39, c[0x0][0xb30] ;  /* 0x00016600ff2777ac */ /* 0x000e620008000800 */
[----:B------:R-:W1:Y:S01]  /*56d0*/  LDCU.64 UR56, c[0x0][0x888] ;  /* 0x00011100ff3877ac */ /* 0x000e620008000a00 */
[----:B------:R-:W1:Y:S01]  /*56e0*/  LDCU.64 UR40, c[0x0][0xb28] ;  /* 0x00016500ff2877ac */ /* 0x000e620008000a00 */
[----:B------:R-:W1:Y:S01]  /*56f0*/  LDCU.64 UR60, c[0x0][0x890] ;  /* 0x00011200ff3c77ac */ /* 0x000e620008000a00 */
[----:B------:R-:W1:Y:S01]  /*5700*/  LDCU.128 UR52, c[0x0][0xb10] ;  /* 0x00016200ff3477ac */ /* 0x000e620008000c00 */
[----:B------:R-:W1:Y:S02]  /*5710*/  LDCU UR47, c[0x0][0x374] ;  /* 0x00006e80ff2f77ac */ /* 0x000e640008000800 */
[----:B-1234-:R-:W-:-:S07]  /*5720*/  IMAD.IADD R37, R0, 0x1, R37 ;  /* 0x0000000100257824 */ /* 0x01efce00078e0225 */
.L_x_138:
[----:B------:R-:W-:Y:S02]  /*5730*/  LEA R3, R79, UR44, 0x3 ;  /* 0x0000002c4f037c11 */ /* 0x000fe4000f8e18ff */
[----:B------:R-:W-:Y:S02]  /*5740*/  SHF.L.U32 R0, R83, 0x1f, RZ ;  /* 0x0000001f53007819 */ /* 0x000fe400000006ff */
[----:B-1----:R-:W-:Y:S02]  /*5750*/  LEA R4, R79, UR44, 0x4 ;  /* 0x0000002c4f047c11 */ /* 0x002fe4000f8e20ff */
[----:B------:R-:W1:Y:S02]  /*5760*/  SYNCS.PHASECHK.TRANS64.TRYWAIT P0, [R3+URZ+0xf0], R0 ;  /* 0x0000f000030075a7 */ /* 0x000e6400080011ff */
[----:B-1----:R-:W-:Y:S05]  /*5770*/  @!P0 BRA `(.L_x_97) ;  /* 0x00000050002c8947 */ /* 0x002fea0003800000 */
.L_x_194:
        /* <DEDUP_REMOVED lines=8> */
[----:B--2---:R-:W-:Y:S11]  /*5800*/  LOP3.LUT P0, RZ, R6, 0x1, RZ, 0xc0, !PT ;  /* 0x0000000106ff7812 */ /* 0x004ff6000780c0ff */
[----:B------:R-:W-:Y:S02]  /*5810*/  @!UPT UIADD3 URZ, UPT, UPT, URZ, URZ, URZ ;  /* 0x000000fffffff290 */ /* 0x000fe4000fffe0ff */
[----:B---3--:R-:W-:Y:S01]  /*5820*/  VOTEU.ANY UP1, P0 ;  /* 0x0000000000ff7886 */ /* 0x008fe20000020100 */
[----:B------:R-:W-:Y:S01]  /*5830*/  PLOP3.LUT P0, PT, PT, PT, UP1, 0x80, 0x8 ;  /* 0x000000000008781c */ /* 0x000fe20003f0f018 */
[----:B------:R-:W-:Y:S11]  /*5840*/  UP2UR UR46, UPR, URZ, 0x2 ;  /* 0x00000002ff2e7883 */ /* 0x000ff60008000000 */
[----:B------:R-:W-:Y:S01]  /*5850*/  @!UPT UIADD3 URZ, UPT, UPT, URZ, URZ, URZ ;  /* 0x000000fffffff290 */ /* 0x000fe2000fffe0ff */
[----:B-1----:R-:W-:Y:S02]  /*5860*/  @P0 SHF.R.U32.HI R0, RZ, 0x10, R5 ;  /* 0x00000010ff000819 */ /* 0x002fe40000011605 */
        /* <DEDUP_REMOVED lines=12> */
[----:B------:R-:W2:Y:S01]  /*5930*/  LDCU UR12, c[0x0][0xb20] ;  /* 0x00016400ff0c77ac */ /* 0x000ea20008000800 */
[----:B------:R-:W-:Y:S02]  /*5940*/  UIMAD.WIDE.U32 UR4, UR47, UR55, URZ ;  /* 0x000000372f0472a5 */ /* 0x000fe4000f8e00ff */
[----:B------:R-:W-:Y:S02]  /*5950*/  UIMAD.WIDE.U32 UR6, UR58, UR52, URZ ;  /* 0x000000343a0672a5 */ /* 0x000fe4000f8e00ff */
[----:B------:R-:W-:Y:S02]  /*5960*/  UISETP.NE.AND UP0, UPT, UR54, 0x1, UPT ;  /* 0x000000013600788c */ /* 0x000fe4000bf05270 */
[----:B------:R-:W-:Y:S02]  /*5970*/  UIMAD.WIDE.U32 UR8, UR37, UR55, URZ ;  /* 0x00000037250872a5 */ /* 0x000fe4000f8e00ff */
[----:B------:R-:W-:Y:S02]  /*5980*/  UIMAD.WIDE.U32 UR10, UR38, UR52, URZ ;  /* 0x00000034260a72a5 */ /* 0x000fe4000f8e00ff */
[----:B------:R-:W-:Y:S02]  /*5990*/  UISETP.NE.AND UP1, UPT, UR43, 0x1, UPT ;  /* 0x000000012b00788c */ /* 0x000fe4000bf25270 */
[----:B------:R-:W-:Y:S01]  /*59a0*/  UISETP.NE.AND UP2, UPT, UR42, 0x1, UPT ;  /* 0x000000012a00788c */ /* 0x000fe2000bf45270 */
[----:B------:R-:W-:Y:S02]  /*59b0*/  UMOV UR4, UR5 ;  /* 0x0000000500047c82 */ /* 0x000fe40008000000 */
[----:B--2---:R-:W-:Y:S03]  /*59c0*/  USHF.R.U32.HI UR5, URZ, UR12, UR4 ;  /* 0x0000000cff057299 */ /* 0x004fe60008011604 */
[----:B------:R-:W-:Y:S02]  /*59d0*/  UMOV UR4, UR7 ;  /* 0x0000000700047c82 */ /* 0x000fe40008000000 */
[----:B------:R-:W-:Y:S02]  /*59e0*/  USHF.R.U32.HI UR7, URZ, UR53, UR4 ;  /* 0x00000035ff077299 */ /* 0x000fe40008011604 */
[----:B------:R-:W-:Y:S02]  /*59f0*/  USEL UR4, UR47, UR5, !UP0 ;  /* 0x000000052f047287 */ /* 0x000fe4000c000000 */
[----:B------:R-:W-:Y:S01]  /*5a00*/  USEL UR7, UR58, UR7, !UP1 ;  /* 0x000000073a077287 */ /* 0x000fe2000c800000 */
[----:B------:R-:W-:Y:S01]  /*5a10*/  UMOV UR5, UR9 ;  /* 0x0000000900057c82 */ /* 0x000fe20008000000 */
[----:B------:R-:W-:Y:S02]  /*5a20*/  UIMAD.WIDE.U32 UR8, UR4, UR40, URZ ;  /* 0x00000028040872a5 */ /* 0x000fe4000f8e00ff */
[----:B------:R-:W-:Y:S03]  /*5a30*/  USHF.R.U32.HI UR6, URZ, UR12, UR5 ;  /* 0x0000000cff067299 */ /* 0x000fe60008011605 */
[----:B------:R-:W-:Y:S01]  /*5a40*/  UMOV UR5, UR11 ;  /* 0x0000000b00057c82 */ /* 0x000fe20008000000 */
[----:B------:R-:W-:Y:S02]  /*5a50*/  UIMAD.WIDE.U32 UR10, UR7, UR40, URZ ;  /* 0x00000028070a72a5 */ /* 0x000fe4000f8e00ff */
[----:B------:R-:W-:Y:S02]  /*5a60*/  USHF.R.U32.HI UR12, URZ, UR53, UR5 ;  /* 0x00000035ff0c7299 */ /* 0x000fe40008011605 */
[----:B------:R-:W-:Y:S01]  /*5a70*/  USEL UR6, UR37, UR6, !UP0 ;  /* 0x0000000625067287 */ /* 0x000fe2000c000000 */
[----:B------:R-:W-:Y:S02]  /*5a80*/  UMOV UR5, UR9 ;  /* 0x0000000900057c82 */ /* 0x000fe40008000000 */
[----:B------:R-:W-:Y:S01]  /*5a90*/  UMOV UR10, UR11 ;  /* 0x0000000b000a7c82 */ /* 0x000fe20008000000 */
[----:B------:R-:W-:Y:S02]  /*5aa0*/  @UP2 USHF.R.U32.HI UR4, URZ, UR41, UR5 ;  /* 0x00000029ff042299 */ /* 0x000fe40008011605 */
[----:B------:R-:W-:Y:S02]  /*5ab0*/  @UP2 USHF.R.U32.HI UR7, URZ, UR41, UR10 ;  /* 0x00000029ff072299 */ /* 0x000fe4000801160a */
[----:B------:R-:W-:Y:S02]  /*5ac0*/  UIMAD UR4, UR42, UR4, URZ ;  /* 0x000000042a0472a4 */ /* 0x000fe4000f8e02ff */
        /* <DEDUP_REMOVED lines=8> */
[----:B------:R-:W-:Y:S02]  /*5b50*/  USEL UR11, UR6, UR4, !UP2 ;  /* 0x00000004060b7287 */ /* 0x000fe4000d000000 */
[----:B------:R-:W-:Y:S02]  /*5b60*/  UIADD3 UR8, UPT, UPT, -UR5, URZ, URZ ;  /* 0x000000ff05087290 */ /* 0x000fe4000fffe1ff */
[----:B------:R-:W-:Y:S01]  /*5b70*/  UIADD3 UR10, UPT, UPT, -UR11, URZ, URZ ;  /* 0x000000ff0b0a7290 */ /* 0x000fe2000fffe1ff */
[----:B------:R-:W-:Y:S01]  /*5b80*/  @!UP0 UMOV UR4, UR9 ;  /* 0x0000000900048c82 */ /* 0x000fe20008000000 */
[----:B------:R-:W-:Y:S02]  /*5b90*/  UIADD3 UR9, UPT, UPT, -UR6, URZ, URZ ;  /* 0x000000ff06097290 */ /* 0x000fe4000fffe1ff */
[----:B------:R-:W-:Y:S02]  /*5ba0*/  @!UP0 USHF.R.U32.HI UR4, URZ, UR41, UR4 ;  /* 0x00000029ff048299 */ /* 0x000fe40008011604 */
[----:B------:R-:W-:Y:S02]  /*5bb0*/  UIMAD UR10, UR42, UR10, UR6 ;  /* 0x0000000a2a0a72a4 */ /* 0x000fe4000f8e0206 */
[----:B------:R-:W-:Y:S04]  /*5bc0*/  @!UP0 USEL UR4, UR5, UR4, !UP2 ;  /* 0x0000000405048287 */ /* 0x000fe8000d000000 */
[----:B------:R-:W-:Y:S02]  /*5bd0*/  @!UP0 UIMAD UR10, UR7, UR10, UR4 ;  /* 0x0000000a070a82a4 */ /* 0x000fe4000f8e0204 */
[----:B------:R-:W-:Y:S02]  /*5be0*/  @!UP0 UIADD3 UR11, UPT, UPT, UR11, -UR4, URZ ;  /* 0x800000040b0b8290 */ /* 0x000fe4000fffe0ff */
[----:B------:R-:W-:Y:S02]  /*5bf0*/  UIMAD UR7, UR43, UR8, UR38 ;  /* 0x000000082b0772a4 */ /* 0x000fe4000f8e0226 */
[----:B------:R-:W-:Y:S02]  /*5c00*/  @!UP0 UIMAD UR6, UR11, UR42, UR5 ;  /* 0x0000002a0b0682a4 */ /* 0x000fe4000f8e0205 */
[----:B------:R-:W-:Y:S01]  /*5c10*/  UIMAD UR4, UR54, UR9, UR37 ;  /* 0x00000009360472a4 */ /* 0x000fe2000f8e0225 */
[----:B------:R-:W-:Y:S02]  /*5c20*/  @!UP0 UMOV UR5, UR10 ;  /* 0x0000000a00058c82 */ /* 0x000fe40008000000 */
[----:B------:R-:W-:Y:S02]  /*5c30*/  UIMAD UR38, UR5, UR43, UR7 ;  /* 0x0000002b052672a4 */ /* 0x000fe4000f8e0207 */
[----:B------:R-:W-:Y:S11]  /*5c40*/  UIMAD UR37, UR6, UR54, UR4 ;  /* 0x00000036062572a4 */ /* 0x000ff6000f8e0204 */
[----:B------:R-:W-:Y:S01]  /*5c50*/  @!UPT UIADD3 URZ, UPT, UPT, URZ, URZ, URZ ;  /* 0x000000fffffff290 */ /* 0x000fe2000fffe0ff */
.L_x_98:
[----:B------:R-:W-:Y:S01]  /*5c60*/  UISETP.NE.AND UP0, UPT, UR39, 0x1, UPT ;  /* 0x000000012700788c */ /* 0x000fe2000bf05270 */
[----:B------:R-:W-:Y:S01]  /*5c70*/  R2UR UR11, R88 ;  /* 0x00000000580b72ca */ /* 0x000fe200000e0000 */
[----:B------:R-:W-:Y:S01]  /*5c80*/  USHF.L.U32 UR50, UR16, 0x6, URZ ;  /* 0x0000000610327899 */ /* 0x000fe200080006ff */
[----:B------:R-:W-:Y:S01]  /*5c90*/  IADD3 R79, PT, PT, R79, 0x1, RZ ;  /* 0x000000014f4f7810 */ /* 0x000fe20007ffe0ff */
[----:B------:R-:W-:Y:S07]  /*5ca0*/  USHF.L.U32 UR49, UR20, 0x8, URZ ;  /* 0x0000000814317899 */ /* 0x000fee00080006ff */
[----:B------:R-:W2:Y:S01]  /*5cb0*/  @!UP0 LDCU.128 UR12, c[0x0][0xb10] ;  /* 0x00016200ff0c87ac */ /* 0x000ea20008000c00 */
[----:B------:R-:W3:Y:S01]  /*5cc0*/  @!UP0 LDCU UR5, c[0x0][0xb0c] ;  /* 0x00016180ff0587ac */ /* 0x000ee20008000800 */
[----:B------:R-:W4:Y:S01]  /*5cd0*/  @!UP0 LDCU UR10, c[0x0][0xb20] ;  /* 0x00016400ff0a87ac */ /* 0x000f220008000800 */
[----:B--2---:R-:W-:Y:S02]  /*5ce0*/  UIMAD.WIDE.U32 UR8, UR38, UR12, URZ ;  /* 0x0000000c260872a5 */ /* 0x004fe4000f8e00ff */
[----:B------:R-:W-:Y:S02]  /*5cf0*/  UIMAD.WIDE.U32 UR6, UR37, UR15, URZ ;  /* 0x0000000f250672a5 */ /* 0x000fe4000f8e00ff */
[----:B------:R-:W-:Y:S03]  /*5d00*/  @!UP0 UISETP.NE.AND UP1, UPT, UR14, 0x1, UPT ;  /* 0x000000010e00888c */ /* 0x000fe6000bf25270 */
[----:B------:R-:W-:Y:S01]  /*5d10*/  @!UP0 UMOV UR4, UR9 ;  /* 0x0000000900048c82 */ /* 0x000fe20008000000 */
[----:B---3--:R-:W-:Y:S02]  /*5d20*/  @!UP0 UISETP.NE.AND UP2, UPT, UR5, 0x1, UPT ;  /* 0x000000010500888c */ /* 0x008fe4000bf45270 */
[----:B------:R-:W-:Y:S01]  /*5d30*/  @!UP0 USHF.R.U32.HI UR4, URZ, UR13, UR4 ;  /* 0x0000000dff048299 */ /* 0x000fe20008011604 */
[----:B------:R-:W-:Y:S02]  /*5d40*/  @!UP0 UMOV UR6, UR7 ;  /* 0x0000000700068c82 */ /* 0x000fe40008000000 */
[----:B----4-:R-:W-:Y:S02]  /*5d50*/  @!UP0 USHF.R.U32.HI UR6, URZ, UR10, UR6 ;  /* 0x0000000aff068299 */ /* 0x010fe40008011606 */
[----:B------:R-:W-:Y:S02]  /*5d60*/  @!UP0 USEL UR7, UR38, UR4, !UP2 ;  /* 0x0000000426078287 */ /* 0x000fe4000d000000 */
[----:B------:R-:W-:Y:S04]  /*5d70*/  @!UP0 USEL UR6, UR37, UR6, !UP1 ;  /* 0x0000000625068287 */ /* 0x000fe8000c800000 */
[----:B------:R-:W-:Y:S02]  /*5d80*/  @!UP0 UIADD3 UR4, UPT, UPT, -UR7, UR6, URZ ;  /* 0x0000000607048290 */ /* 0x000fe4000fffe1ff */
[----:B------:R-:W-:Y:S02]  /*5d90*/  @!UP0 UIADD3 UR6, UPT, UPT, UR7, -UR6, URZ ;  /* 0x8000000607068290 */ /* 0x000fe4000fffe0ff */
[----:B------:R-:W-:Y:S02]  /*5da0*/  @!UP0 UIMAD UR38, UR4, UR5, UR38 ;  /* 0x00000005042682a4 */ /* 0x000fe4000f8e0226 */
[----:B------:R-:W-:Y:S02]  /*5db0*/  @!UP0 UIMAD UR37, UR6, UR14, UR37 ;  /* 0x0000000e062582a4 */ /* 0x000fe4000f8e0225 */
[----:B------:R-:W-:Y:S09]  /*5dc0*/  ULOP3.LUT UP0, URZ, UR11, 0x1b0, URZ, 0xc0, !UPT ;  /* 0x000001b00bff7892 */ /* 0x000ff2000f80c0ff */
[----:B------:R-:W-:Y:S05]  /*5dd0*/  BRA.U !UP0, `(.L_x_99) ;  /* 0x0000000108407547 */ /* 0x000fea000b800000 */
[----:B------:R-:W2:Y:S01]  /*5de0*/  LDCU.64 UR8, c[0x4][0x88] ;  /* 0x01001100ff0877ac */ /* 0x000ea20008000a00 */
[----:B------:R-:W-:Y:S01]  /*5df0*/  MOV R3, 0x0 ;  /* 0x0000000000037802 */ /* 0x000fe20000000f00 */
[----:B------:R-:W-:Y:S02]  /*5e00*/  HFMA2 R12, -RZ, RZ, 0, 5.9604644775390625e-08 ;  /* 0x00000001ff0c7431 */ /* 0x000fe400000001ff */
[----:B------:R-:W-:Y:S02]  /*5e10*/  IMAD.MOV.U32 R8, RZ, RZ, 0x70 ;  /* 0x00000070ff087424 */ /* 0x000fe400078e00ff */
[----:B------:R-:W-:Y:S01]  /*5e20*/  IMAD.MOV.U32 R13, RZ, RZ, RZ ;  /* 0x000000ffff0d7224 */ /* 0x000fe200078e00ff */
[----:B------:R-:W3:Y:S01]  /*5e30*/  LDCU.64 UR6, c[0x4][0x90] ;  /* 0x01001200ff0677ac */ /* 0x000ee20008000a00 */
[----:B------:R-:W4:Y:S01]  /*5e40*/  LDC.64 R2, c[0x4][R3] ;  /* 0x0100000003027b82 */ /* 0x000f220000000a00 */
[----:B------:R-:W1:Y:S01]  /*5e50*/  LDCU.64 UR4, c[0x4][0x8] ;  /* 0x01000100ff0477ac */ /* 0x000e620008000a00 */
[----:B--2---:R-:W-:Y:S01]  /*5e60*/  MOV R5, UR9 ;  /* 0x0000000900057c02 */ /* 0x004fe20008000f00 */
[----:B------:R-:W-:Y:S01]  /*5e70*/  IMAD.U32 R4, RZ, RZ, UR8 ;  /* 0x00000008ff047e24 */ /* 0x000fe2000f8e00ff */
[----:B---3--:R-:W-:Y:S01]  /*5e80*/  MOV R7, UR7 ;  /* 0x0000000700077c02 */ /* 0x008fe20008000f00 */
[----:B------:R-:W-:Y:S01]  /*5e90*/  IMAD.U32 R6, RZ, RZ, UR6 ;  /* 0x00000006ff067e24 */ /* 0x000fe2000f8e00ff */
[----:B-1----:R-:W-:Y:S01]  /*5ea0*/  MOV R11, UR5 ;  /* 0x00000005000b7c02 */ /* 0x002fe20008000f00 */
[----:B------:R-:W-:Y:S02]  /*5eb0*/  IMAD.U32 R10, RZ, RZ, UR4 ;  /* 0x00000004ff0a7e24 */ /* 0x000fe4000f8e00ff */
[----:B------:R-:W-:Y:S07]  /*5ec0*/  LEPC R20, `(.L_x_99) ;  /* 0x000000001014794e */ /* 0x000fee0000000000 */
[----:B----45:R-:W-:Y:S05]  /*5ed0*/  CALL.ABS.NOINC R2 ;  /* 0x0000000002007343 */ /* 0x030fea0003c00000 */
.L_x_99:
[----:B------:R-:W-:Y:S01]  /*5ee0*/  LOP3.LUT P0, RZ, R86, 0x1b0, RZ, 0xc0, !PT ;  /* 0x000001b056ff7812 */ /* 0x000fe2000780c0ff */
[----:B------:R-:W-:Y:S11]  /*5ef0*/  BSSY.RECONVERGENT B6, `(.L_x_100) ;  /* 0x0000013000067945 */ /* 0x000ff60003800200 */
[----:B------:R-:W-:Y:S01]  /*5f00*/  @!UPT UIADD3 URZ, UPT, UPT, URZ, URZ, URZ ;  /* 0x000000fffffff290 */ /* 0x000fe2000fffe0ff */
[----:B------:R-:W-:Y:S05]  /*5f10*/  @!P0 BRA `(.L_x_101) ;  /* 0x0000000000408947 */ /* 0x000fea0003800000 */
        /* <DEDUP_REMOVED lines=16> */
.L_x_101:
[----:B------:R-:W-:Y:S05]  /*6020*/  BSYNC.RECONVERGENT B6 ;  /* 0x0000000000067941 */ /* 0x000fea0003800200 */
.L_x_100:
[----:B------:R-:W-:Y:S01]  /*6030*/  R2UR UR4, R78 ;  /* 0x000000004e0472ca */ /* 0x000fe200000e0000 */
[----:B------:R-:W-:Y:S01]  /*6040*/  UISETP.NE.U32.AND UP0, UPT, UR60, URZ, UPT ;  /* 0x000000ff3c00728c */ /* 0x000fe2000bf05070 */
[----:B------:R-:W-:Y:S02]  /*6050*/  ISETP.NE.U32.AND P4, PT, R72, RZ, PT ;  /* 0x000000ff4800720c */ /* 0x000fe40003f85070 */
[----:B------:R-:W-:Y:S01]  /*6060*/  ISETP.NE.U32.AND P2, PT, RZ, UR56, PT ;  /* 0x00000038ff007c0c */ /* 0x000fe2000bf45070 */
[----:B------:R-:W-:Y:S01]  /*6070*/  UISETP.NE.AND.EX UP1, UPT, UR61, URZ, UPT, UP0 ;  /* 0x000000ff3d00728c */ /* 0x000fe2000bf25300 */
[----:B------:R-:W-:Y:S01]  /*6080*/  ISETP.NE.AND.EX P4, PT, R73, RZ, PT, P4 ;  /* 0x000000ff4900720c */ /* 0x000fe20003f85340 */
[----:B------:R-:W-:Y:S01]  /*6090*/  UPLOP3.LUT UP0, UPT, UPT, UPT, UPT, 0x40, 0x4 ;  /* 0x000000000004789c */ /* 0x000fe20003f0e870 */
[----:B------:R-:W-:Y:S05]  /*60a0*/  ISETP.NE.AND.EX P2, PT, RZ, UR57, PT, P2 ;  /* 0x00000039ff007c0c */ /* 0x000fea000bf45320 */
[----:B------:R-:W-:Y:S06]  /*60b0*/  UISETP.NE.AND UP2, UPT, UR4, URZ, UPT ;  /* 0x000000ff0400728c */ /* 0x000fec000bf45270 */
[----:B------:R-:W-:Y:S05]  /*60c0*/  PLOP3.LUT P1, PT, PT, PT, UP2, 0x80, 0x8 ;  /* 0x000000000008781c */ /* 0x000fea0003f2f028 */
[----:B------:R-:W-:Y:S06]  /*60d0*/  @UP2 UPLOP3.LUT UP0, UPT, UPT, UPT, UP1, 0x80, 0x8 ;  /* 0x000000000008289c */ /* 0x000fec0003f0f010 */
[----:B------:R-:W-:Y:S01]  /*60e0*/  PLOP3.LUT P0, PT, PT, PT, UP0, 0x80, 0x8 ;  /* 0x000000000008781c */ /* 0x000fe20003f0f008 */
[----:B------:R-:W-:Y:S01]  /*60f0*/  @!UPT UIADD3 URZ, UPT, UPT, URZ, URZ, URZ ;  /* 0x000000fffffff290 */ /* 0x000fe2000fffe0ff */
[----:B------:R-:W-:Y:S11]  /*6100*/  BRA.U !UP1, `(.L_x_102) ;  /* 0x00000001093c7547 */ /* 0x000ff6000b800000 */
[----:B------:R-:W-:Y:S01]  /*6110*/  UISETP.NE.U32.AND UP0, UPT, UR56, URZ, UPT ;  /* 0x000000ff3800728c */ /* 0x000fe2000bf05070 */
[----:B-1----:R-:W-:Y:S01]  /*6120*/  HFMA2 R0, -RZ, RZ, 0, 5.9604644775390625e-08 ;  /* 0x00000001ff007431 */ /* 0x002fe200000001ff */
[----:B------:R-:W1:Y:S01]  /*6130*/  LDCU.64 UR8, c[0x0][0x358] ;  /* 0x00006b00ff0877ac */ /* 0x000e620008000a00 */
[----:B------:R-:W-:Y:S01]  /*6140*/  IMAD.MOV.U32 R74, RZ, RZ, 0x1 ;  /* 0x00000001ff4a7424 */ /* 0x000fe200078e00ff */
[----:B------:R-:W-:Y:S06]  /*6150*/  UISETP.NE.AND.EX UP0, UPT, UR57, URZ, UPT, UP0 ;  /* 0x000000ff3900728c */ /* 0x000fec000bf05300 */
[----:B------:R-:W-:Y:S05]  /*6160*/  PLOP3.LUT P3, PT, PT, PT, UP0, 0x80, 0x8 ;  /* 0x000000000008781c */ /* 0x000fea0003f6f008 */
[----:B------:R-:W2:Y:S01]  /*6170*/  @UP0 LDCU.64 UR4, c[0x0][0x888] ;  /* 0x00011100ff0407ac */ /* 0x000ea20008000a00 */
[----:B------:R-:W-:Y:S07]  /*6180*/  @UP0 UIMAD UR6, UR36, UR60, URZ ;  /* 0x0000003c240602a4 */ /* 0x000fee000f8e02ff */
[----:B------:R-:W-:Y:S01]  /*6190*/  @!P3 PRMT R74, R0, 0x7610, R74 ;  /* 0x00007610004ab816 */ /* 0x000fe2000000004a */
[----:B--2---:R-:W-:Y:S06]  /*61a0*/  @UP0 UIMAD.WIDE UR4, UR6, 0x4, UR4 ;  /* 0x00000004060408a5 */ /* 0x004fec000f8e0204 */
[----:B-----5:R-:W-:Y:S01]  /*61b0*/  IMAD.U32 R40, RZ, RZ, UR4 ;  /* 0x00000004ff287e24 */ /* 0x020fe2000f8e00ff */
[----:B------:R-:W-:Y:S04]  /*61c0*/  MOV R41, UR5 ;  /* 0x0000000500297c02 */ /* 0x000fe80008000f00 */
[----:B------:R-:W2:Y:S01]  /*61d0*/  @!UP0 LDCU UR4, c[0x0][0x880] ;  /* 0x00011000ff0487ac */ /* 0x000ea20008000800 */
[----:B-1----:R3:W5:Y:S02]  /*61e0*/  @P3 LDG.E R40, desc[UR8][R40.64] ;  /* 0x0000000828283981 */ /* 0x002764000c1e1900 */
[----:B--23--:R-:W-:Y:S02]  /*61f0*/  @!P3 IMAD.U32 R40, RZ, RZ, UR4 ;  /* 0x00000004ff28be24 */ /* 0x00cfe4000f8e00ff */
.L_x_102:
[----:B------:R-:W-:Y:S05]  /*6200*/  @!P4 BRA `(.L_x_103) ;  /* 0x000000000024c947 */ /* 0x000fea0003800000 */
[----:B------:R-:W-:Y:S01]  /*6210*/  ISETP.NE.U32.AND P3, PT, R70, RZ, PT ;  /* 0x000000ff4600720c */ /* 0x000fe20003f65070 */
[----:B------:R-:W2:Y:S03]  /*6220*/  LDCU.64 UR4, c[0x0][0x358] ;  /* 0x00006b00ff0477ac */ /* 0x000ea60008000a00 */
[----:B------:R-:W-:Y:S11]  /*6230*/  ISETP.NE.AND.EX P3, PT, R71, RZ, PT, P3 ;  /* 0x000000ff4700720c */ /* 0x000ff60003f65330 */
[----:B------:R-:W-:Y:S02]  /*6240*/  @!UPT UIADD3 URZ, UPT, UPT, URZ, URZ, URZ ;  /* 0x000000fffffff290 */ /* 0x000fe4000fffe0ff */
[----:B------:R-:W3:Y:S01]  /*6250*/  @P3 LDC.64 R2, c[0x0][0x8a8] ;  /* 0x00022a00ff023b82 */ /* 0x000ee20000000a00 */
[----:B-1----:R-:W-:Y:S04]  /*6260*/  @P3 IMAD R0, R72, UR36, RZ ;  /* 0x0000002448003c24 */ /* 0x002fe8000f8e02ff */
[----:B---3--:R-:W-:Y:S05]  /*6270*/  @P3 IMAD.WIDE R2, R0, 0x4, R2 ;  /* 0x0000000400023825 */ /* 0x008fea00078e0202 */
[----:B--2--5:R2:W5:Y:S02]  /*6280*/  @P3 LDG.E R38, desc[UR4][R2.64] ;  /* 0x0000000402263981 */ /* 0x024564000c1e1900 */
[----:B--2---:R-:W3:Y:S02]  /*6290*/  @!P3 LDC R38, c[0x0][0x8a0] ;  /* 0x00022800ff26bb82 */ /* 0x004ee40000000800 */
.L_x_103:
[----:B-----5:R-:W-:Y:S01]  /*62a0*/  ISETP.NE.AND P4, PT, R40, RZ, PT ;  /* 0x000000ff2800720c */ /* 0x020fe20003f85270 */
[----:B------:R-:W-:Y:S01]  /*62b0*/  BSSY B1, `(.L_x_104) ;  /* 0x0000042000017945 */ /* 0x000fe20003800000 */
[----:B------:R-:W-:Y:S01]  /*62c0*/  SEL R5, RZ, 0xffffffff, P2 ;  /* 0xffffffffff057807 */ /* 0x000fe20001000000 */
[----:B------:R-:W-:Y:S01]  /*62d0*/  IMAD.MOV.U32 R53, RZ, RZ, 0x1 ;  /* 0x00000001ff357424 */ /* 0x000fe200078e00ff */
[----:B------:R-:W-:Y:S02]  /*62e0*/  LOP3.LUT P3, RZ, R74, 0xff, RZ, 0xc0, !PT ;  /* 0x000000ff4aff7812 */ /* 0x000fe4000786c0ff */
[----:B------:R-:W-:Y:S02]  /*62f0*/  CS2R R46, SRZ ;  /* 0x00000000002e7805 */ /* 0x000fe4000001ff00 */
[----:B-1----:R-:W-:Y:S02]  /*6300*/  @P1 SEL R0, RZ, 0xffffffff, P4 ;  /* 0xffffffffff001807 */ /* 0x002fe40002000000 */
[----:B------:R-:W-:Y:S02]  /*6310*/  CS2R R44, SRZ ;  /* 0x00000000002c7805 */ /* 0x000fe4000001ff00 */
[----:B------:R-:W-:Y:S02]  /*6320*/  LEA R2, R82, UR44, 0x3 ;  /* 0x0000002c52027c11 */ /* 0x000fe4000f8e18ff */
[----:B------:R-:W-:Y:S02]  /*6330*/  CS2R R50, SRZ ;  /* 0x0000000000327805 */ /* 0x000fe4000001ff00 */
[----:B------:R-:W-:Y:S02]  /*6340*/  @P0 SEL R0, R5, R0, !P3 ;  /* 0x0000000005000207 */ /* 0x000fe40005800000 */
[----:B------:R-:W-:Y:S02]  /*6350*/  CS2R R48, SRZ ;  /* 0x0000000000307805 */ /* 0x000fe4000001ff00 */
[----:B------:R-:W-:Y:S02]  /*6360*/  LEA R52, R36, UR44, 0x3 ;  /* 0x0000002c24347c11 */ /* 0x000fe4000f8e18ff */
[----:B------:R-:W-:Y:S02]  /*6370*/  @P1 LOP3.LUT R0, R0, 0x1, RZ, 0xc0, !PT ;  /* 0x0000000100001812 */ /* 0x000fe400078ec0ff */
[----:B------:R-:W-:Y:S02]  /*6380*/  SHF.L.U32 R3, R84, 0x1f, RZ ;  /* 0x0000001f54037819 */ /* 0x000fe400000006ff */
[----:B------:R-:W-:Y:S02]  /*6390*/  ISETP.NE.U32.OR P6, PT, R0, 0x1, !P1 ;  /* 0x000000010000780c */ /* 0x000fe40004fc5470 */
[----:B------:R-:W-:Y:S02]  /*63a0*/  PLOP3.LUT P2, PT, PT, PT, UP1, 0x80, 0x8 ;  /* 0x000000000008781c */ /* 0x000fe40003f4f018 */
[----:B------:R-:W-:Y:S02]  /*63b0*/  LEA.HI R39, R36, R36, RZ, 0x1 ;  /* 0x0000002424277211 */ /* 0x000fe400078f08ff */
[----:B------:R-:W-:Y:S02]  /*63c0*/  SEL R4, RZ, 0xffffffff, P4 ;  /* 0xffffffffff047807 */ /* 0x000fe40002000000 */
[----:B------:R-:W-:Y:S05]  /*63d0*/  P2R R61, PR, RZ, 0x40 ;  /* 0x00000040ff3d7803 */ /* 0x000fea0000000000 */
[----:B------:R-:W-:Y:S02]  /*63e0*/  @P6 SHF.L.U32 R0, R81, 0x1f, RZ ;  /* 0x0000001f51006819 */ /* 0x000fe400000006ff */
[----:B------:R-:W-:Y:S02]  /*63f0*/  @P2 SEL R4, R5, R4, !P3 ;  /* 0x0000000405042207 */ /* 0x000fe40005800000 */
[----:B------:R1:W2:Y:S02]  /*6400*/  @P6 SYNCS.PHASECHK.TRANS64.TRYWAIT P1, [R2+URZ+0xa0], R0 ;  /* 0x0000a000020065a7 */ /* 0x0002a400080211ff */
[----:B------:R-:W-:Y:S04]  /*6410*/  LOP3.LUT R4, R4, 0x1, RZ, 0xc0, !PT ;  /* 0x0000000104047812 */ /* 0x000fe800078ec0ff */
[----:B------:R-:W-:Y:S04]  /*6420*/  ISETP.NE.U32.AND P5, PT, R4, 0x1, PT ;  /* 0x000000010400780c */ /* 0x000fe80003fa5070 */
[----:B------:R-:W-:Y:S01]  /*6430*/  P2R R54, PR, RZ, 0x20 ;  /* 0x00000020ff367803 */ /* 0x000fe20000000000 */
[----:B------:R4:W3:Y:S01]  /*6440*/  SYNCS.PHASECHK.TRANS64.TRYWAIT P0, [R52+URZ+0x110], R3 ;  /* 0x00011003340075a7 */ /* 0x0008e200080011ff */
[C---:B-1----:R-:W-:Y:S01]  /*6450*/  IMAD.SHL.U32 R0, R39.reuse, 0x80, RZ ;  /* 0x0000008027007824 */ /* 0x042fe200078e00ff */
[----:B------:R-:W-:Y:S04]  /*6460*/  LOP3.LUT R39, R39, 0xffe, RZ, 0xc0, !PT ;  /* 0x00000ffe27277812 */ /* 0x000fe800078ec0ff */
[----:B------:R-:W-:Y:S01]  /*6470*/  LOP3.LUT R0, R0, 0xffffff00, RZ, 0xc0, !PT ;  /* 0xffffff0000007812 */ /* 0x000fe200078ec0ff */
[----:B------:R-:W-:Y:S04]  /*6480*/  IMAD.IADD R39, R36, 0x1, -R39 ;  /* 0x0000000124277824 */ /* 0x000fe800078e0a27 */
[----:B------:R-:W-:Y:S04]  /*6490*/  IMAD.IADD R0, R37, 0x1, R0 ;  /* 0x0000000125007824 */ /* 0x000fe800078e0200 */
[----:B------:R-:W-:Y:S01]  /*64a0*/  IMAD R39, R39, 0x100000, R0 ;  /* 0x0010000027277824 */ /* 0x000fe200078e0200 */
[----:B--2---:R-:W-:Y:S01]  /*64b0*/  @P6 SEL R53, RZ, 0x1, !P1 ;  /* 0x00000001ff356807 */ /* 0x004fe20004800000 */
[----:B----4-:R-:W-:Y:S06]  /*64c0*/  @!P6 BRA `(.L_x_105) ;  /* 0x000000000080e947 */ /* 0x010fec0003800000 */
[----:B------:R-:W-:Y:S01]  /*64d0*/  @P5 IMAD R5, R82, 0x1000, R69 ;  /* 0x0000100052055824 */ /* 0x000fe200078e0245 */
[----:B------:R-:W-:Y:S01]  /*64e0*/  ISETP.NE.AND P1, PT, R53, RZ, PT ;  /* 0x000000ff3500720c */ /* 0x000fe20003f25270 */
[----:B------:R-:W-:Y:S01]  /*64f0*/  BSSY B0, `(.L_x_106) ;  /* 0x000000b000007945 */ /* 0x000fe20003800000 */
[----:B------:R-:W-:Y:S01]  /*6500*/  CS2R R50, SRZ ;  /* 0x0000000000327805 */ /* 0x000fe2000001ff00 */
[----:B------:R-:W-:Y:S01]  /*6510*/  @P5 VIADD R4, R5, UR44 ;  /* 0x0000002c05045c36 */ /* 0x000fe20008000000 */
[----:B------:R-:W-:Y:S02]  /*6520*/  CS2R R48, SRZ ;  /* 0x0000000000307805 */ /* 0x000fe4000001ff00 */
[----:B------:R-:W-:Y:S02]  /*6530*/  CS2R R46, SRZ ;  /* 0x00000000002e7805 */ /* 0x000fe4000001ff00 */
[----:B------:R-:W-:Y:S01]  /*6540*/  CS2R R44, SRZ ;  /* 0x00000000002c7805 */ /* 0x000fe2000001ff00 */
[----:B------:R-:W-:Y:S04]  /*6550*/  @P5 IMAD R4, R85, -0x10, R4 ;  /* 0xfffffff055045824 */ /* 0x000fe800078e0204 */
[----:B------:R-:W-:Y:S05]  /*6560*/  @P1 BRA `(.L_x_107) ;  /* 0x00000000000c1947 */ /* 0x000fea0003800000 */
[----:B------:R-:W-:Y:S04]  /*6570*/  SHF.L.U32 R0, R81, 0x1f, RZ ;  /* 0x0000001f51007819 */ /* 0x000fe800000006ff */
[----:B------:R-:W1:Y:S02]  /*6580*/  SYNCS.PHASECHK.TRANS64.TRYWAIT P1, [R2+URZ+0xa0], R0 ;  /* 0x0000a000020075a7 */ /* 0x000e6400080211ff */
[----:B-1----:R-:W-:Y:S05]  /*6590*/  @!P1 BRA `(.L_x_108) ;  /* 0x0000004000b89947 */ /* 0x002fea0003800000 */
.L_x_107:
[----:B------:R-:W-:Y:S05]  /*65a0*/  BSYNC B0 ;  /* 0x0000000000007941 */ /* 0x000fea0003800000 */
.L_x_106:
[----:B------:R-:W-:Y:S01]  /*65b0*/  ISETP.NE.AND P1, PT, R54, RZ, PT ;  /* 0x000000ff3600720c */ /* 0x000fe20003f25270 */
[----:B-1----:R-:W-:Y:S02]  /*65c0*/  VIADD R2, R2, 0xc0 ;  /* 0x000000c002027836 */ /* 0x002fe40000000000 */
[----:B------:R-:W-:Y:S02]  /*65d0*/  IMAD.U32 R0, RZ, RZ, UR45 ;  /* 0x0000002dff007e24 */ /* 0x000fe4000f8e00ff */
[----:B------:R-:W-:Y:S03]  /*65e0*/  VIADD R82, R82, 0x1 ;  /* 0x0000000152527836 */ /* 0x000fe60000000000 */
[----:B------:R-:W-:Y:S05]  /*65f0*/  PRMT R0, R0, 0x654, R2 ;  /* 0x0000065400007816 */ /* 0x000fea0000000002 */
[----:B------:R1:W2:Y:S04]  /*6600*/  @P1 LDS.128 R48, [R5+UR44+0x200] ;  /* 0x0002002c05301984 */ /* 0x0002a80008000c00 */
[----:B------:R1:W4:Y:S01]  /*6610*/  @P1 LDS.128 R44, [R4+0x210] ;  /* 0x00021000042c1984 */ /* 0x0003220000000c00 */
[C---:B------:R-:W-:Y:S01]  /*6620*/  ISETP.NE.AND P1, PT, R82.reuse, 0x4, PT ;  /* 0x000000045200780c */ /* 0x040fe20003f25270 */
[----:B------:R-:W-:Y:S01]  /*6630*/  @!PT LDS RZ, [RZ] ;  /* 0x00000000fffff984 */ /* 0x000fe20000000800 */
[----:B------:R-:W-:Y:S01]  /*6640*/  @!PT LDS RZ, [RZ] ;  /* 0x00000000fffff984 */ /* 0x000fe20000000800 */
[----:B------:R-:W-:Y:S01]  /*6650*/  @!PT LDS RZ, [RZ] ;  /* 0x00000000fffff984 */ /* 0x000fe20000000800 */
[----:B------:R-:W-:Y:S01]  /*6660*/  @!PT LDS RZ, [RZ] ;  /* 0x00000000fffff984 */ /* 0x000fe20000000800 */
[----:B------:R5:W-:Y:S06]  /*6670*/  MEMBAR.ALL.CTA ;  /* 0x0000000000007992 */ /* 0x000bec0000008000 */
[----:B-----5:R-:W5:Y:S01]  /*6680*/  FENCE.VIEW.ASYNC.S ;  /* 0x00000000000073c6 */ /* 0x020f620000000000 */
[----:B------:R-:W-:Y:S01]  /*6690*/  SEL R82, R82, RZ, P1 ;  /* 0x000000ff52527207 */ /* 0x000fe20000800000 */
[----:B-----5:R5:W-:Y:S02]  /*66a0*/  SYNCS.ARRIVE.TRANS64.RED.A1T0 RZ, [R0+URZ], RZ ;  /* 0x000000ff00ff79a7 */ /* 0x020be400081004ff */
[----:B-----5:R-:W-:Y:S04]  /*66b0*/  SEL R0, RZ, 0x1, P1 ;  /* 0x00000001ff007807 */ /* 0x020fe80000800000 */
[----:B-12---:R-:W-:Y:S02]  /*66c0*/  LOP3.LUT R81, R81, R0, RZ, 0x3c, !PT ;  /* 0x0000000051517212 */ /* 0x006fe400078e3cff */
.L_x_105:
[----:B------:R-:W-:Y:S05]  /*66d0*/  BSYNC B1 ;  /* 0x0000000000017941 */ /* 0x000fea0003800000 */
.L_x_104:
[----:B------:R-:W-:Y:S04]  /*66e0*/  SHF.R.U32.HI R0, RZ, 0x15, R39 ;  /* 0x00000015ff007819 */ /* 0x000fe80000011627 */
[----:B------:R-:W-:Y:S01]  /*66f0*/  LOP3.LUT P1, RZ, R0, 0x3, R75, 0x48, !PT ;  /* 0x0000000300ff7812 */ /* 0x000fe2000782484b */
[----:B------:R-:W-:Y:S01]  /*6700*/  @!UPT UIADD3 URZ, UPT, UPT, URZ, URZ, URZ ;  /* 0x000000fffffff290 */ /* 0x000fe2000fffe0ff */
[----:B---3--:R-:W-:Y:S11]  /*6710*/  @P0 BRA `(.L_x_109) ;  /* 0x0000000000080947 */ /* 0x008ff60003800000 */
[----:B------:R-:W1:Y:S02]  /*6720*/  SYNCS.PHASECHK.TRANS64.TRYWAIT P0, [R52+URZ+0x110], R3 ;  /* 0x00011003340075a7 */ /* 0x000e6400080011ff */
[----:B-1----:R-:W-:Y:S05]  /*6730*/  @!P0 BRA `(.L_x_110) ;  /* 0x0000004000648947 */ /* 0x002fea0003800000 */
.L_x_109:
[----:B------:R-:W-:Y:S05]  /*6740*/  @!P1 BRA `(.L_x_111) ;  /* 0x0000000000409947 */ /* 0x000fea0003800000 */
[----:B------:R-:W2:Y:S01]  /*6750*/  LDCU.64 UR8, c[0x4][0x78] ;  /* 0x01000f00ff0877ac */ /* 0x000ea20008000a00 */
[----:B-1----:R-:W-:Y:S01]  /*6760*/  MOV R3, 0x0 ;  /* 0x0000000000037802 */ /* 0x002fe20000000f00 */
[----:B------:R-:W-:Y:S02]  /*6770*/  HFMA2 R12, -RZ, RZ, 0, 5.9604644775390625e-08 ;  /* 0x00000001ff0c7431 */ /* 0x000fe400000001ff */
[----:B------:R-:W-:Y:S02]  /*6780*/  IMAD.MOV.U32 R8, RZ, RZ, 0x192 ;  /* 0x00000192ff087424 */ /* 0x000fe400078e00ff */
[----:B------:R-:W-:Y:S01]  /*6790*/  IMAD.MOV.U32 R13, RZ, RZ, RZ ;  /* 0x000000ffff0d7224 */ /* 0x000fe200078e00ff */
[----:B------:R-:W1:Y:S01]  /*67a0*/  LDCU.64 UR6, c[0x4][0x80] ;  /* 0x01001000ff0677ac */ /* 0x000e620008000a00 */
[----:B------:R-:W3:Y:S01]  /*67b0*/  LDC.64 R2, c[0x4][R3] ;  /* 0x0100000003027b82 */ /* 0x000ee20000000a00 */
[----:B------:R-:W5:Y:S01]  /*67c0*/  LDCU.64 UR4, c[0x4][0x18] ;  /* 0x01000300ff0477ac */ /* 0x000f620008000a00 */
[----:B--2---:R-:W-:Y:S01]  /*67d0*/  MOV R5, UR9 ;  /* 0x0000000900057c02 */ /* 0x004fe20008000f00 */
[----:B------:R-:W-:Y:S01]  /*67e0*/  IMAD.U32 R4, RZ, RZ, UR8 ;  /* 0x00000008ff047e24 */ /* 0x000fe2000f8e00ff */
[----:B-1----:R-:W-:Y:S01]  /*67f0*/  MOV R7, UR7 ;  /* 0x0000000700077c02 */ /* 0x002fe20008000f00 */
[----:B------:R-:W-:Y:S01]  /*6800*/  IMAD.U32 R6, RZ, RZ, UR6 ;  /* 0x00000006ff067e24 */ /* 0x000fe2000f8e00ff */
[----:B-----5:R-:W-:Y:S01]  /*6810*/  MOV R11, UR5 ;  /* 0x00000005000b7c02 */ /* 0x020fe20008000f00 */
[----:B------:R-:W-:Y:S02]  /*6820*/  IMAD.U32 R10, RZ, RZ, UR4 ;  /* 0x00000004ff0a7e24 */ /* 0x000fe4000f8e00ff */
[----:B------:R-:W-:Y:S07]  /*6830*/  LEPC R20, `(.L_x_111) ;  /* 0x000000001014794e */ /* 0x000fee0000000000 */
[----:B---34-:R-:W-:Y:S05]  /*6840*/  CALL.ABS.NOINC R2 ;  /* 0x0000000002007343 */ /* 0x018fea0003c00000 */
.L_x_111:
[----:B------:R-:W-:Y:S05]  /*6850*/  WARPSYNC.ALL ;  /* 0x0000000000007948 */ /* 0x000fea0003800000 */
[----:B------:R-:W-:Y:S01]  /*6860*/  R2UR UR4, R39 ;  /* 0x00000000270472ca */ /* 0x000fe200000e0000 */
[----:B------:R-:W-:Y:S01]  /*6870*/  BSSY.RECONVERGENT B0, `(.L_x_112) ;  /* 0x00000a0000007945 */ /* 0x000fe20003800200 */
[C---:B------:R-:W-:Y:S02]  /*6880*/  SHF.L.U32 R2, R48.reuse, 0x10, RZ ;  /* 0x0000001030027819 */ /* 0x040fe400000006ff */
[C---:B-1----:R-:W-:Y:S02]  /*6890*/  PRMT R3, R48.reuse, 0x8880, RZ ;  /* 0x0000888030037816 */ /* 0x042fe400000000ff */
[----:B------:R-:W-:Y:S02]  /*68a0*/  SHF.L.U32 R41, R48, 0x8, RZ ;  /* 0x0000000830297819 */ /* 0x000fe400000006ff */
[----:B------:R-:W-:Y:S02]  /*68b0*/  SHF.L.U32 R42, R49, 0x10, RZ ;  /* 0x00000010312a7819 */ /* 0x000fe400000006ff */
[----:B------:R-:W-:Y:S02]  /*68c0*/  IADD3 R60, PT, PT, R69, UR44, RZ ;  /* 0x0000002c453c7c10 */ /* 0x000fe4000fffe0ff */
[----:B------:R-:W-:Y:S01]  /*68d0*/  SHF.R.S32.HI R42, RZ, 0x18, R42 ;  /* 0x00000018ff2a7819 */ /* 0x000fe2000001142a */
[----:B------:R-:W-:Y:S01]  /*68e0*/  LDTM.16dp32bit_t0_t15.x32 R4, tmem[UR4] ;  /* 0x00000004000479ee */ /* 0x000fe20008a80000 */
[----:B------:R-:W1:Y:S01]  /*68f0*/  LDTM.16dp32bit_t16_t31.x32 R4, tmem[UR4+0x20] ;  /* 0x00002004000479ee */ /* 0x000e620008aa0000 */
[----:B------:R-:W-:Y:S02]  /*6900*/  SHF.L.U32 R55, R80, 0x4, RZ ;  /* 0x0000000450377819 */ /* 0x000fe400000006ff */
[----:B------:R-:W-:Y:S02]  /*6910*/  ISETP.NE.AND P0, PT, R87, RZ, PT ;  /* 0x000000ff5700720c */ /* 0x000fe40003f05270 */
[----:B------:R-:W-:Y:S02]  /*6920*/  IADD3 R89, PT, PT, R60, R55, RZ ;  /* 0x000000373c597210 */ /* 0x000fe40007ffe0ff */
[----:B------:R-:W-:Y:S01]  /*6930*/  ISETP.NE.AND P6, PT, R61, RZ, PT ;  /* 0x000000ff3d00720c */ /* 0x000fe20003fc5270 */
[C---:B-1----:R-:W-:Y:S01]  /*6940*/  IMAD R0, R38.reuse, R4, RZ ;  /* 0x0000000426007224 */ /* 0x042fe200078e02ff */
[----:B------:R-:W-:Y:S01]  /*6950*/  SHF.R.S32.HI R4, RZ, 0x18, R2 ;  /* 0x00000018ff047819 */ /* 0x000fe20000011402 */
[C---:B------:R-:W-:Y:S01]  /*6960*/  IMAD R2, R38.reuse, R5, RZ ;  /* 0x0000000526027224 */ /* 0x040fe200078e02ff */
[----:B------:R-:W-:Y:S01]  /*6970*/  SHF.R.S32.HI R5, RZ, 0x18, R41 ;  /* 0x00000018ff057819 */ /* 0x000fe20000011429 */
[----:B------:R-:W-:Y:S01]  /*6980*/  IMAD R0, R3, R40, R0 ;  /* 0x0000002803007224 */ /* 0x000fe200078e0200 */
[----:B------:R-:W-:Y:S01]  /*6990*/  PRMT R41, R49, 0x8880, RZ ;  /* 0x0000888031297816 */ /* 0x000fe200000000ff */
[----:B------:R-:W-:Y:S02]  /*69a0*/  IMAD R3, R38, R6, RZ ;  /* 0x0000000626037224 */ /* 0x000fe400078e02ff */
[-C--:B------:R-:W-:Y:S01]  /*69b0*/  IMAD R2, R4, R40.reuse, R2 ;  /* 0x0000002804027224 */ /* 0x080fe200078e0202 */
[----:B------:R-:W-:Y:S01]  /*69c0*/  SHF.R.S32.HI R4, RZ, 0x18, R48 ;  /* 0x00000018ff047819 */ /* 0x000fe20000011430 */
[----:B------:R-:W-:Y:S02]  /*69d0*/  IMAD R7, R38, R7, RZ ;  /* 0x0000000726077224 */ /* 0x000fe400078e02ff */
[-C--:B------:R-:W-:Y:S02]  /*69e0*/  IMAD R3, R5, R40.reuse, R3 ;  /* 0x0000002805037224 */ /* 0x080fe400078e0203 */
[----:B------:R-:W-:Y:S02]  /*69f0*/  IMAD R7, R4, R40, R7 ;  /* 0x0000002804077224 */ /* 0x000fe400078e0207 */
[C---:B------:R-:W-:Y:S02]  /*6a00*/  IMAD R6, R38.reuse, R11, RZ ;  /* 0x0000000b26067224 */ /* 0x040fe400078e02ff */
[C---:B------:R-:W-:Y:S01]  /*6a10*/  IMAD R11, R38.reuse, R16, RZ ;  /* 0x00000010260b7224 */ /* 0x040fe200078e02ff */
[----:B------:R-:W-:Y:S01]  /*6a20*/  I2IP.S8.S32.SAT R56, R7, R3, RZ ;  /* 0x0000000307387239 */ /* 0x000fe200000014ff */
[C---:B------:R-:W-:Y:S02]  /*6a30*/  IMAD R16, R38.reuse, R21, RZ ;  /* 0x0000001526107224 */ /* 0x040fe400078e02ff */
[----:B------:R-:W-:Y:S01]  /*6a40*/  IMAD R21, R38, R26, RZ ;  /* 0x0000001a26157224 */ /* 0x000fe200078e02ff */
[----:B------:R-:W-:Y:S01]  /*6a50*/  I2IP.S8.S32.SAT R56, R2, R0, R56 ;  /* 0x0000000002387239 */ /* 0x000fe20000001438 */
[C---:B------:R-:W-:Y:S01]  /*6a60*/  IMAD R26, R38.reuse, R31, RZ ;  /* 0x0000001f261a7224 */ /* 0x040fe200078e02ff */
[----:B------:R-:W-:Y:S01]  /*6a70*/  SHF.R.S32.HI R2, RZ, 0x18, R49 ;  /* 0x00000018ff027819 */ /* 0x000fe20000011431 */
[C---:B------:R-:W-:Y:S02]  /*6a80*/  IMAD R3, R38.reuse, R8, RZ ;  /* 0x0000000826037224 */ /* 0x040fe400078e02ff */
[----:B------:R-:W-:Y:S02]  /*6a90*/  IMAD.SHL.U32 R31, R49, 0x100, RZ ;  /* 0x00000100311f7824 */ /* 0x000fe400078e00ff */
[C---:B------:R-:W-:Y:S02]  /*6aa0*/  IMAD R8, R38.reuse, R13, RZ ;  /* 0x0000000d26087224 */ /* 0x040fe400078e02ff */
[C---:B------:R-:W-:Y:S01]  /*6ab0*/  IMAD R13, R38.reuse, R18, RZ ;  /* 0x00000012260d7224 */ /* 0x040fe200078e02ff */
[----:B------:R-:W-:Y:S01]  /*6ac0*/  SHF.R.S32.HI R0, RZ, 0x18, R31 ;  /* 0x00000018ff007819 */ /* 0x000fe2000001141f */
[----:B------:R-:W-:Y:S01]  /*6ad0*/  IMAD R18, R38, R23, RZ ;  /* 0x0000001726127224 */ /* 0x000fe200078e02ff */
[----:B------:R-:W-:Y:S01]  /*6ae0*/  SHF.L.U32 R31, R50, 0x10, RZ ;  /* 0x00000010321f7819 */ /* 0x000fe200000006ff */
[C---:B------:R-:W-:Y:S02]  /*6af0*/  IMAD R4, R38.reuse, R9, RZ ;  /* 0x0000000926047224 */ /* 0x040fe400078e02ff */
[C---:B------:R-:W-:Y:S01]  /*6b00*/  IMAD R23, R38.reuse, R28, RZ ;  /* 0x0000001c26177224 */ /* 0x040fe200078e02ff */
[----:B------:R-:W-:Y:S01]  /*6b10*/  SHF.R.S32.HI R31, RZ, 0x18, R31 ;  /* 0x00000018ff1f7819 */ /* 0x000fe2000001141f */
[C---:B------:R-:W-:Y:S02]  /*6b20*/  IMAD R7, R38.reuse, R12, RZ ;  /* 0x0000000c26077224 */ /* 0x040fe400078e02ff */
[----:B------:R-:W-:Y:S01]  /*6b30*/  IMAD R28, R38, R33, RZ ;  /* 0x00000021261c7224 */ /* 0x000fe200078e02ff */
[----:B------:R-:W-:Y:S01]  /*6b40*/  PRMT R33, R50, 0x8880, RZ ;  /* 0x0000888032217816 */ /* 0x000fe200000000ff */
[----:B------:R-:W-:Y:S02]  /*6b50*/  IMAD R3, R41, R40, R3 ;  /* 0x0000002829037224 */ /* 0x000fe400078e0203 */
[C---:B------:R-:W-:Y:S02]  /*6b60*/  IMAD R12, R38.reuse, R17, RZ ;  /* 0x00000011260c7224 */ /* 0x040fe400078e02ff */
[C---:B------:R-:W-:Y:S02]  /*6b70*/  IMAD R5, R38.reuse, R10, RZ ;  /* 0x0000000a26057224 */ /* 0x040fe400078e02ff */
[----:B------:R-:W-:Y:S02]  /*6b80*/  IMAD R17, R38, R22, RZ ;  /* 0x0000001626117224 */ /* 0x000fe400078e02ff */
[----:B------:R-:W-:Y:S02]  /*6b90*/  IMAD R4, R42, R40, R4 ;  /* 0x000000282a047224 */ /* 0x000fe400078e0204 */
[C---:B------:R-:W-:Y:S02]  /*6ba0*/  IMAD R22, R38.reuse, R27, RZ ;  /* 0x0000001b26167224 */ /* 0x040fe400078e02ff */
[----:B------:R-:W-:Y:S01]  /*6bb0*/  IMAD R27, R38, R32, RZ ;  /* 0x00000020261b7224 */ /* 0x000fe200078e02ff */
[----:B------:R-:W-:Y:S01]  /*6bc0*/  SHF.L.U32 R32, R50, 0x8, RZ ;  /* 0x0000000832207819 */ /* 0x000fe200000006ff */
[-C--:B------:R-:W-:Y:S02]  /*6bd0*/  IMAD R5, R0, R40.reuse, R5 ;  /* 0x0000002800057224 */ /* 0x080fe400078e0205 */
[----:B------:R-:W-:Y:S01]  /*6be0*/  IMAD.MOV.U32 R0, RZ, RZ, R33 ;  /* 0x000000ffff007224 */ /* 0x000fe200078e0021 */
[----:B------:R-:W-:Y:S01]  /*6bf0*/  SHF.R.S32.HI R32, RZ, 0x18, R32 ;  /* 0x00000018ff207819 */ /* 0x000fe20000011420 */
[-C--:B------:R-:W-:Y:S01]  /*6c00*/  IMAD R6, R2, R40.reuse, R6 ;  /* 0x0000002802067224 */ /* 0x080fe200078e0206 */
[----:B------:R-:W-:Y:S01]  /*6c10*/  SHF.R.S32.HI R2, RZ, 0x18, R50 ;  /* 0x00000018ff027819 */ /* 0x000fe20000011432 */
[----:B------:R-:W-:Y:S01]  /*6c20*/  IMAD R7, R0, R40, R7 ;  /* 0x0000002800077224 */ /* 0x000fe200078e0207 */
[----:B------:R-:W-:Y:S01]  /*6c30*/  PRMT R0, R51, 0x8880, RZ ;  /* 0x0000888033007816 */ /* 0x000fe200000000ff */
[----:B------:R-:W-:Y:S01]  /*6c40*/  IMAD R9, R38, R14, RZ ;  /* 0x0000000e26097224 */ /* 0x000fe200078e02ff */
[----:B------:R-:W-:Y:S01]  /*6c50*/  I2IP.S8.S32.SAT R6, R6, R5, RZ ;  /* 0x0000000506067239 */ /* 0x000fe200000014ff */
[-C--:B------:R-:W-:Y:S01]  /*6c60*/  IMAD R8, R31, R40.reuse, R8 ;  /* 0x000000281f087224 */ /* 0x080fe200078e0208 */
[C---:B------:R-:W-:Y:S01]  /*6c70*/  SHF.L.U32 R31, R51.reuse, 0x8, RZ ;  /* 0x00000008331f7819 */ /* 0x040fe200000006ff */
[----:B------:R-:W-:Y:S01]  /*6c80*/  IMAD R10, R38, R15, RZ ;  /* 0x0000000f260a7224 */ /* 0x000fe200078e02ff */
[----:B------:R-:W-:Y:S01]  /*6c90*/  I2IP.S8.S32.SAT R57, R4, R3, R6 ;  /* 0x0000000304397239 */ /* 0x000fe20000001406 */
[-C--:B------:R-:W-:Y:S01]  /*6ca0*/  IMAD R9, R32, R40.reuse, R9 ;  /* 0x0000002820097224 */ /* 0x080fe200078e0209 */
[----:B------:R-:W-:Y:S01]  /*6cb0*/  SHF.R.S32.HI R5, RZ, 0x18, R31 ;  /* 0x00000018ff057819 */ /* 0x000fe2000001141f */
[-C--:B------:R-:W-:Y:S01]  /*6cc0*/  IMAD R10, R2, R40.reuse, R10 ;  /* 0x00000028020a7224 */ /* 0x080fe200078e020a */
[----:B------:R-:W-:Y:S01]  /*6cd0*/  SHF.L.U32 R2, R51, 0x10, RZ ;  /* 0x0000001033027819 */ /* 0x000fe200000006ff */
[----:B------:R-:W-:Y:S01]  /*6ce0*/  IMAD R11, R0, R40, R11 ;  /* 0x00000028000b7224 */ /* 0x000fe200078e020b */
[----:B------:R-:W-:Y:S01]  /*6cf0*/  SHF.R.S32.HI R0, RZ, 0x18, R51 ;  /* 0x00000018ff007819 */ /* 0x000fe20000011433 */
[C---:B------:R-:W-:Y:S01]  /*6d00*/  IMAD R15, R38.reuse, R20, RZ ;  /* 0x00000014260f7224 */ /* 0x040fe200078e02ff */
[----:B------:R-:W-:Y:S01]  /*6d10*/  SHF.R.S32.HI R2, RZ, 0x18, R2 ;  /* 0x00000018ff027819 */ /* 0x000fe20000011402 */
[C---:B------:R-:W-:Y:S01]  /*6d20*/  IMAD R14, R38.reuse, R19, RZ ;  /* 0x00000013260e7224 */ /* 0x040fe200078e02ff */
[C---:B----4-:R-:W-:Y:S01]  /*6d30*/  SHF.L.U32 R4, R45.reuse, 0x10, RZ ;  /* 0x000000102d047819 */ /* 0x050fe200000006ff */
[----:B------:R-:W-:Y:S01]  /*6d40*/  IMAD R19, R38, R24, RZ ;  /* 0x0000001826137224 */ /* 0x000fe200078e02ff */
[----:B------:R-:W-:Y:S01]  /*6d50*/  PRMT R3, R45, 0x8880, RZ ;  /* 0x000088802d037816 */ /* 0x000fe200000000ff */
[-C--:B------:R-:W-:Y:S01]  /*6d60*/  IMAD R12, R2, R40.reuse, R12 ;  /* 0x00000028020c7224 */ /* 0x080fe200078e020c */
[----:B------:R-:W-:Y:S01]  /*6d70*/  PRMT R2, R44, 0x8880, RZ ;  /* 0x000088802c027816 */ /* 0x000fe200000000ff */
[-C--:B------:R-:W-:Y:S01]  /*6d80*/  IMAD R13, R5, R40.reuse, R13 ;  /* 0x00000028050d7224 */ /* 0x080fe200078e020d */
[----:B------:R-:W-:Y:S01]  /*6d90*/  SHF.R.S32.HI R4, RZ, 0x18, R4 ;  /* 0x00000018ff047819 */ /* 0x000fe20000011404 */
[----:B------:R-:W-:Y:S01]  /*6da0*/  IMAD R14, R0, R40, R14 ;  /* 0x00000028000e7224 */ /* 0x000fe200078e020e */
[----:B------:R-:W-:Y:S01]  /*6db0*/  MOV R0, R2 ;  /* 0x0000000200007202 */ /* 0x000fe20000000f00 */
[----:B------:R-:W-:Y:S01]  /*6dc0*/  IMAD.U32 R5, R44, 0x10000, RZ ;  /* 0x000100002c057824 */ /* 0x000fe200078e00ff */
[----:B------:R-:W-:Y:S01]  /*6dd0*/  I2IP.S8.S32.SAT R9, R10, R9, RZ ;  /* 0x000000090a097239 */ /* 0x000fe200000014ff */
[----:B------:R-:W-:Y:S01]  /*6de0*/  IMAD R20, R38, R25, RZ ;  /* 0x0000001926147224 */ /* 0x000fe200078e02ff */
[----:B------:R-:W-:Y:S01]  /*6df0*/  I2IP.S8.S32.SAT R13, R14, R13, RZ ;  /* 0x0000000d0e0d7239 */ /* 0x000fe200000014ff */
[----:B------:R-:W-:Y:S01]  /*6e00*/  IMAD R15, R0, R40, R15 ;  /* 0x00000028000f7224 */ /* 0x000fe200078e020f */
[----:B------:R-:W-:Y:S01]  /*6e10*/  SHF.R.S32.HI R2, RZ, 0x18, R5 ;  /* 0x00000018ff027819 */ /* 0x000fe20000011405 */
[----:B------:R-:W-:Y:S01]  /*6e20*/  IMAD R24, R38, R29, RZ ;  /* 0x0000001d26187224 */ /* 0x000fe200078e02ff */
[----:B------:R-:W-:Y:S01]  /*6e30*/  SHF.L.U32 R0, R44, 0x8, RZ ;  /* 0x000000082c007819 */ /* 0x000fe200000006ff */
[----:B------:R-:W-:Y:S01]  /*6e40*/  IMAD R25, R38, R30, RZ ;  /* 0x0000001e26197224 */ /* 0x000fe200078e02ff */
[----:B------:R-:W-:Y:S01]  /*6e50*/  I2IP.S8.S32.SAT R58, R8, R7, R9 ;  /* 0x00000007083a7239 */ /* 0x000fe20000001409 */
[----:B------:R-:W-:Y:S01]  /*6e60*/  IMAD R16, R2, R40, R16 ;  /* 0x0000002802107224 */ /* 0x000fe200078e0210 */
[----:B------:R-:W-:Y:S01]  /*6e70*/  SHF.R.S32.HI R0, RZ, 0x18, R0 ;  /* 0x00000018ff007819 */ /* 0x000fe20000011400 */
[----:B------:R-:W-:Y:S01]  /*6e80*/  IMAD R29, R38, R34, RZ ;  /* 0x00000022261d7224 */ /* 0x000fe200078e02ff */
[----:B------:R-:W-:Y:S01]  /*6e90*/  SHF.R.S32.HI R2, RZ, 0x18, R44 ;  /* 0x00000018ff027819 */ /* 0x000fe2000001142c */
[----:B------:R-:W-:Y:S01]  /*6ea0*/  IMAD.SHL.U32 R5, R45, 0x100, RZ ;  /* 0x000001002d057824 */ /* 0x000fe200078e00ff */
[----:B------:R-:W-:Y:S01]  /*6eb0*/  I2IP.S8.S32.SAT R59, R12, R11, R13 ;  /* 0x0000000b0c3b7239 */ /* 0x000fe2000000140d */
[-C--:B------:R-:W-:Y:S02]  /*6ec0*/  IMAD R17, R0, R40.reuse, R17 ;  /* 0x0000002800117224 */ /* 0x080fe400078e0211 */
[-C--:B------:R-:W-:Y:S01]  /*6ed0*/  IMAD R18, R2, R40.reuse, R18 ;  /* 0x0000002802127224 */ /* 0x080fe200078e0212 */
[----:B------:R-:W-:Y:S01]  /*6ee0*/  SHF.R.S32.HI R0, RZ, 0x18, R5 ;  /* 0x00000018ff007819 */ /* 0x000fe20000011405 */
[-C--:B------:R-:W-:Y:S01]  /*6ef0*/  IMAD R19, R3, R40.reuse, R19 ;  /* 0x0000002803137224 */ /* 0x080fe200078e0213 */
[----:B------:R-:W-:Y:S01]  /*6f00*/  SHF.R.S32.HI R2, RZ, 0x18, R45 ;  /* 0x00000018ff027819 */ /* 0x000fe2000001142d */
[-C--:B------:R-:W-:Y:S01]  /*6f10*/  IMAD R20, R4, R40.reuse, R20 ;  /* 0x0000002804147224 */ /* 0x080fe200078e0214 */
[----:B------:R-:W-:Y:S01]  /*6f20*/  SHF.L.U32 R4, R46, 0x10, RZ ;  /* 0x000000102e047819 */ /* 0x000fe200000006ff */
[-C--:B------:R-:W-:Y:S01]  /*6f30*/  IMAD R21, R0, R40.reuse, R21 ;  /* 0x0000002800157224 */ /* 0x080fe200078e0215 */
[C---:B------:R-:W-:Y:S01]  /*6f40*/  PRMT R0, R46.reuse, 0x8880, RZ ;  /* 0x000088802e007816 */ /* 0x040fe200000000ff */
[----:B------:R1:W-:Y:S01]  /*6f50*/  STS.128 [R69+UR44+0x4200], R56 ;  /* 0x0042003845007988 */ /* 0x0003e20008000c2c */
[----:B------:R-:W-:Y:S01]  /*6f60*/  SHF.L.U32 R3, R46, 0x8, RZ ;  /* 0x000000082e037819 */ /* 0x000fe200000006ff */
[-C--:B------:R-:W-:Y:S01]  /*6f70*/  IMAD R22, R2, R40.reuse, R22 ;  /* 0x0000002802167224 */ /* 0x080fe200078e0216 */
[----:B------:R-:W-:Y:S01]  /*6f80*/  SHF.R.S32.HI R2, RZ, 0x18, R4 ;  /* 0x00000018ff027819 */ /* 0x000fe20000011404 */
[-C--:B------:R-:W-:Y:S01]  /*6f90*/  IMAD R23, R0, R40.reuse, R23 ;  /* 0x0000002800177224 */ /* 0x080fe200078e0217 */
[----:B------:R-:W-:Y:S01]  /*6fa0*/  SHF.R.S32.HI R3, RZ, 0x18, R3 ;  /* 0x00000018ff037819 */ /* 0x000fe20000011403 */
[----:B------:R-:W-:Y:S01]  /*6fb0*/  IMAD R30, R38, R35, RZ ;  /* 0x00000023261e7224 */ /* 0x000fe200078e02ff */
[----:B------:R-:W-:Y:S01]  /*6fc0*/  SHF.R.S32.HI R0, RZ, 0x18, R46 ;  /* 0x00000018ff007819 */ /* 0x000fe2000001142e */
[-C--:B------:R-:W-:Y:S01]  /*6fd0*/  IMAD R24, R2, R40.reuse, R24 ;  /* 0x0000002802187224 */ /* 0x080fe200078e0218 */
[----:B------:R-:W-:Y:S01]  /*6fe0*/  PRMT R2, R47, 0x8880, RZ ;  /* 0x000088802f027816 */ /* 0x000fe200000000ff */
[-C--:B------:R-:W-:Y:S01]  /*6ff0*/  IMAD R25, R3, R40.reuse, R25 ;  /* 0x0000002803197224 */ /* 0x080fe200078e0219 */
[C---:B------:R-:W-:Y:S01]  /*7000*/  SHF.L.U32 R3, R47.reuse, 0x10, RZ ;  /* 0x000000102f037819 */ /* 0x040fe200000006ff */
[----:B------:R-:W-:Y:S01]  /*7010*/  IMAD.SHL.U32 R4, R47, 0x100, RZ ;  /* 0x000001002f047824 */ /* 0x000fe200078e00ff */
[----:B------:R-:W-:Y:S01]  /*7020*/  SHF.R.S32.HI R5, RZ, 0x18, R47 ;  /* 0x00000018ff057819 */ /* 0x000fe2000001142f */
[-C--:B------:R-:W-:Y:S01]  /*7030*/  IMAD R26, R0, R40.reuse, R26 ;  /* 0x00000028001a7224 */ /* 0x080fe200078e021a */
[----:B------:R-:W-:Y:S01]  /*7040*/  SHF.R.S32.HI R3, RZ, 0x18, R3 ;  /* 0x00000018ff037819 */ /* 0x000fe20000011403 */
[-C--:B------:R-:W-:Y:S01]  /*7050*/  IMAD R27, R2, R40.reuse, R27 ;  /* 0x00000028021b7224 */ /* 0x080fe200078e021b */
[----:B------:R-:W-:Y:S02]  /*7060*/  SHF.R.S32.HI R4, RZ, 0x18, R4 ;  /* 0x00000018ff047819 */ /* 0x000fe40000011404 */
[----:B------:R-:W-:Y:S01]  /*7070*/  I2IP.S8.S32.SAT R17, R18, R17, RZ ;  /* 0x0000001112117239 */ /* 0x000fe200000014ff */
[-C--:B------:R-:W-:Y:S01]  /*7080*/  IMAD R28, R3, R40.reuse, R28 ;  /* 0x00000028031c7224 */ /* 0x080fe200078e021c */
[----:B------:R-:W-:Y:S01]  /*7090*/  I2IP.S8.S32.SAT R21, R22, R21, RZ ;  /* 0x0000001516157239 */ /* 0x000fe200000014ff */
[-C--:B------:R-:W-:Y:S01]  /*70a0*/  IMAD R29, R4, R40.reuse, R29 ;  /* 0x00000028041d7224 */ /* 0x080fe200078e021d */
[----:B------:R-:W-:Y:S01]  /*70b0*/  I2IP.S8.S32.SAT R16, R16, R15, R17 ;  /* 0x0000000f10107239 */ /* 0x000fe20000001411 */
[----:B------:R-:W-:Y:S01]  /*70c0*/  IMAD R30, R5, R40, R30 ;  /* 0x00000028051e7224 */ /* 0x000fe200078e021e */
[----:B------:R-:W-:Y:S02]  /*70d0*/  I2IP.S8.S32.SAT R17, R20, R19, R21 ;  /* 0x0000001314117239 */ /* 0x000fe40000001415 */
[----:B------:R-:W-:Y:S02]  /*70e0*/  I2IP.S8.S32.SAT R18, R26, R25, RZ ;  /* 0x000000191a127239 */ /* 0x000fe400000014ff */
[----:B------:R-:W-:Y:S02]  /*70f0*/  I2IP.S8.S32.SAT R19, R30, R29, RZ ;  /* 0x0000001d1e137239 */ /* 0x000fe400000014ff */
[----:B------:R-:W-:Y:S02]  /*7100*/  I2IP.S8.S32.SAT R18, R24, R23, R18 ;  /* 0x0000001718127239 */ /* 0x000fe40000001412 */
[----:B------:R-:W-:Y:S02]  /*7110*/  I2IP.S8.S32.SAT R19, R28, R27, R19 ;  /* 0x0000001b1c137239 */ /* 0x000fe40000001413 */
[----:B------:R-:W-:Y:S02]  /*7120*/  LEA R0, R82, UR44, 0x3 ;  /* 0x0000002c52007c11 */ /* 0x000fe4000f8e18ff */
[----:B------:R-:W-:Y:S01]  /*7130*/  @P6 SHF.L.U32 R2, R81, 0x1f, RZ ;  /* 0x0000001f51026819 */ /* 0x000fe200000006ff */
[----:B------:R1:W-:Y:S01]  /*7140*/  STS.128 [R89+0x4210], R16 ;  /* 0x0042101059007388 */ /* 0x0003e20000000c00 */
[----:B------:R-:W-:Y:S01]  /*7150*/  @!PT LDS RZ, [RZ] ;  /* 0x00000000fffff984 */ /* 0x000fe20000000800 */
[----:B------:R-:W-:Y:S01]  /*7160*/  @!PT LDS RZ, [RZ] ;  /* 0x00000000fffff984 */ /* 0x000fe20000000800 */
[----:B------:R-:W-:Y:S01]  /*7170*/  @!PT LDS RZ, [RZ] ;  /* 0x00000000fffff984 */ /* 0x000fe20000000800 */
[----:B------:R-:W-:Y:S01]  /*7180*/  @!PT LDS RZ, [RZ] ;  /* 0x00000000fffff984 */ /* 0x000fe20000000800 */
[----:B------:R2:W-:Y:S07]  /*7190*/  MEMBAR.ALL.CTA ;  /* 0x0000000000007992 */ /* 0x0005ee0000008000 */
[----:B--2---:R-:W2:Y:S02]  /*71a0*/  FENCE.VIEW.ASYNC.S ;  /* 0x00000000000073c6 */ /* 0x004ea40000000000 */
[----:B--2---:R-:W-:Y:S06]  /*71b0*/  BAR.SYNC.DEFER_BLOCKING 0x1, 0x80 ;  /* 0x0042000000007b1d */ /* 0x004fec0000010000 */
[----:B------:R-:W-:Y:S05]  /*71c0*/  @P0 BRA `(.L_x_113) ;  /* 0x0000000000280947 */ /* 0x000fea0003800000 */
[----:B------:R-:W-:Y:S01]  /*71d0*/  UIADD3 UR4, UPT, UPT, UR44, 0x4200, URZ ;  /* 0x000042002c047890 */ /* 0x000fe2000fffe0ff */
[----:B------:R-:W-:Y:S05]  /*71e0*/  UMOV UR51, UR36 ;  /* 0x0000002400337c82 */ /* 0x000fea0008000000 */
[----:B------:R-:W-:Y:S01]  /*71f0*/  MOV R86, UR4 ;  /* 0x0000000400567c02 */ /* 0x000fe20008000f00 */
[----:B------:R-:W-:Y:S03]  /*7200*/  UIADD3 UR4, UP0, UPT, UR62, 0x680, URZ ;  /* 0x000006803e047890 */ /* 0x000fe6000ff1e0ff */
[----:B------:R-:W-:Y:S01]  /*7210*/  R2UR UR48, R86 ;  /* 0x00000000563072ca */ /* 0x000fe200000e0000 */
[----:B------:R-:W-:Y:S11]  /*7220*/  UIADD3.X UR5, UPT, UPT, URZ, UR63, URZ, UP0, !UPT ;  /* 0x0000003fff057290 */ /* 0x000ff600087fe4ff */
[----:B------:R-:W-:Y:S01]  /*7230*/  @!UPT UIADD3 URZ, UPT, UPT, URZ, URZ, URZ ;  /* 0x000000fffffff290 */ /* 0x000fe2000fffe0ff */
[----:B------:R2:W-:Y:S01]  /*7240*/  UTMASTG.3D [UR48], [UR4] ;  /* 0x00000030040073b5 */ /* 0x0005e20008010000 */
[----:B------:R0:W-:Y:S01]  /*7250*/  UTMACMDFLUSH ;  /* 0x00000000000079b7 */ /* 0x0001e20000000000 */
[----:B--2---:R-:W-:Y:S04]  /*7260*/  DEPBAR.LE SB0, 0x1 ;  /* 0x000080400000791a */ /* 0x004fe80000000000 */
.L_x_113:
[----:B------:R-:W-:Y:S05]  /*7270*/  BSYNC.RECONVERGENT B0 ;  /* 0x0000000000007941 */ /* 0x000fea0003800200 */
.L_x_112:
[----:B------:R-:W-:Y:S06]  /*7280*/  BAR.SYNC.DEFER_BLOCKING 0x1, 0x80 ;  /* 0x0042000000007b1d */ /* 0x000fec0000010000 */
[----:B------:R-:W2:Y:S01]  /*7290*/  @P6 SYNCS.PHASECHK.TRANS64.TRYWAIT P0, [R0+URZ+0xa0], R2 ;  /* 0x0000a002000065a7 */ /* 0x000ea200080011ff */
[----:B------:R-:W-:Y:S01]  /*72a0*/  BSSY B1, `(.L_x_114) ;  /* 0x000001f000017945 */ /* 0x000fe20003800000 */
[----:B--2---:R-:W-:Y:S03]  /*72b0*/  @P6 SEL R53, RZ, 0x1, !P0 ;  /* 0x00000001ff356807 */ /* 0x004fe60004000000 */
[----:B------:R-:W-:Y:S05]  /*72c0*/  @!P6 BRA `(.L_x_115) ;  /* 0x000000000070e947 */ /* 0x000fea0003800000 */
[----:B------:R-:W-:Y:S01]  /*72d0*/  ISETP.NE.AND P1, PT, R54, RZ, PT ;  /* 0x000000ff3600720c */ /* 0x000fe20003f25270 */
[----:B------:R-:W-:Y:S01]  /*72e0*/  BSSY B0, `(.L_x_116) ;  /* 0x0000008000007945 */ /* 0x000fe20003800000 */
[----:B------:R-:W-:Y:S11]  /*72f0*/  ISETP.NE.AND P0, PT, R53, RZ, PT ;  /* 0x000000ff3500720c */ /* 0x000ff60003f05270 */
[----:B------:R-:W-:Y:S04]  /*7300*/  @P1 IMAD R4, R82, 0x1000, R60 ;  /* 0x0000100052041824 */ /* 0x000fe800078e023c */
[----:B------:R-:W-:Y:S01]  /*7310*/  @P1 IMAD.IADD R3, R55, 0x1, R4 ;  /* 0x0000000137031824 */ /* 0x000fe200078e0204 */
[----:B------:R-:W-:Y:S06]  /*7320*/  @P0 BRA `(.L_x_117) ;  /* 0x00000000000c0947 */ /* 0x000fec0003800000 */
[----:B------:R-:W-:Y:S04]  /*7330*/  SHF.L.U32 R2, R81, 0x1f, RZ ;  /* 0x0000001f51027819 */ /* 0x000fe800000006ff */
[----:B------:R-:W2:Y:S02]  /*7340*/  SYNCS.PHASECHK.TRANS64.TRYWAIT P0, [R0+URZ+0xa0], R2 ;  /* 0x0000a002000075a7 */ /* 0x000ea400080011ff */
[----:B--2---:R-:W-:Y:S05]  /*7350*/  @!P0 BRA `(.L_x_118) ;  /* 0x0000003400708947 */ /* 0x004fea0003800000 */
.L_x_117:
[----:B------:R-:W-:Y:S05]  /*7360*/  BSYNC B0 ;  /* 0x0000000000007941 */ /* 0x000fea0003800000 */
.L_x_116:
[----:B------:R-:W-:Y:S01]  /*7370*/  ISETP.NE.AND P0, PT, R54, RZ, PT ;  /* 0x000000ff3600720c */ /* 0x000fe20003f05270 */
[----:B--2---:R-:W-:Y:S02]  /*7380*/  VIADD R2, R0, 0xc0 ;  /* 0x000000c000027836 */ /* 0x004fe40000000000 */
[----:B------:R-:W-:Y:S02]  /*7390*/  IMAD.U32 R0, RZ, RZ, UR45 ;  /* 0x0000002dff007e24 */ /* 0x000fe4000f8e00ff */
[----:B------:R-:W-:Y:S03]  /*73a0*/  VIADD R82, R82, 0x1 ;  /* 0x0000000152527836 */ /* 0x000fe60000000000 */
[----:B------:R-:W-:Y:S05]  /*73b0*/  PRMT R0, R0, 0x654, R2 ;  /* 0x0000065400007816 */ /* 0x000fea0000000002 */
[----:B------:R2:W3:Y:S04]  /*73c0*/  @P0 LDS.128 R48, [R4+0x200] ;  /* 0x0002000004300984 */ /* 0x0004e80000000c00 */
        /* <DEDUP_REMOVED lines=11> */
[----:B--23--:R-:W-:Y:S02]  /*7480*/  LOP3.LUT R81, R81, R0, RZ, 0x3c, !PT ;  /* 0x0000000051517212 */ /* 0x00cfe400078e3cff */
.L_x_115:
[----:B------:R-:W-:Y:S05]  /*7490*/  BSYNC B1 ;  /* 0x0000000000017941 */ /* 0x000fea0003800000 */
.L_x_114:
[----:B------:R-:W-:Y:S05]  /*74a0*/  VIADD R0, R39, 0x40 ;  /* 0x0000004027007836 */ /* 0x000fea0000000000 */
[----:B------:R-:W-:Y:S04]  /*74b0*/  SHF.R.U32.HI R0, RZ, 0x15, R0 ;  /* 0x00000015ff007819 */ /* 0x000fe80000011600 */
[----:B------:R-:W-:Y:S11]  /*74c0*/  LOP3.LUT P0, RZ, R0, 0x3, R75, 0x48, !PT ;  /* 0x0000000300ff7812 */ /* 0x000ff6000780484b */
[----:B------:R-:W-:Y:S02]  /*74d0*/  @!UPT UIADD3 URZ, UPT, UPT, URZ, URZ, URZ ;  /* 0x000000fffffff290 */ /* 0x000fe4000fffe0ff */
[----:B------:R-:W-:Y:S05]  /*74e0*/  @!P0 BRA `(.L_x_119) ;  /* 0x0000000000408947 */ /* 0x000fea0003800000 */
[----:B------:R-:W2:Y:S01]  /*74f0*/  LDCU.64 UR8, c[0x4][0x78] ;  /* 0x01000f00ff0877ac */ /* 0x000ea20008000a00 */
[----:B------:R-:W-:Y:S01]  /*7500*/  MOV R3, 0x0 ;  /* 0x0000000000037802 */ /* 0x000fe20000000f00 */
[----:B------:R-:W-:Y:S02]  /*7510*/  HFMA2 R12, -RZ, RZ, 0, 5.9604644775390625e-08 ;  /* 0x00000001ff0c7431 */ /* 0x000fe400000001ff */
[----:B------:R-:W-:Y:S02]  /*7520*/  IMAD.MOV.U32 R8, RZ, RZ, 0x192 ;  /* 0x00000192ff087424 */ /* 0x000fe400078e00ff */
[----:B------:R-:W-:Y:S01]  /*7530*/  IMAD.MOV.U32 R13, RZ, RZ, RZ ;  /* 0x000000ffff0d7224 */ /* 0x000fe200078e00ff */
[----:B------:R-:W3:Y:S01]  /*7540*/  LDCU.64 UR6, c[0x4][0x80] ;  /* 0x01001000ff0677ac */ /* 0x000ee20008000a00 */
[----:B------:R-:W1:Y:S01]  /*7550*/  LDC.64 R2, c[0x4][R3] ;  /* 0x0100000003027b82 */ /* 0x000e620000000a00 */
[----:B------:R-:W5:Y:S01]  /*7560*/  LDCU.64 UR4, c[0x4][0x18] ;  /* 0x01000300ff0477ac */ /* 0x000f620008000a00 */
[----:B--2---:R-:W-:Y:S01]  /*7570*/  MOV R5, UR9 ;  /* 0x0000000900057c02 */ /* 0x004fe20008000f00 */
[----:B------:R-:W-:Y:S01]  /*7580*/  IMAD.U32 R4, RZ, RZ, UR8 ;  /* 0x00000008ff047e24 */ /* 0x000fe2000f8e00ff */
[----:B---3--:R-:W-:Y:S01]  /*7590*/  MOV R7, UR7 ;  /* 0x0000000700077c02 */ /* 0x008fe20008000f00 */
[----:B------:R-:W-:Y:S01]  /*75a0*/  IMAD.U32 R6, RZ, RZ, UR6 ;  /* 0x00000006ff067e24 */ /* 0x000fe2000f8e00ff */
[----:B-----5:R-:W-:Y:S01]  /*75b0*/  MOV R11, UR5 ;  /* 0x00000005000b7c02 */ /* 0x020fe20008000f00 */
[----:B------:R-:W-:Y:S02]  /*75c0*/  IMAD.U32 R10, RZ, RZ, UR4 ;  /* 0x00000004ff0a7e24 */ /* 0x000fe4000f8e00ff */
[----:B------:R-:W-:Y:S07]  /*75d0*/  LEPC R20, `(.L_x_119) ;  /* 0x000000001014794e */ /* 0x000fee0000000000 */
[----:B-1--4-:R-:W-:Y:S05]  /*75e0*/  CALL.ABS.NOINC R2 ;  /* 0x0000000002007343 */ /* 0x012fea0003c00000 */
.L_x_119:
[C---:B------:R-:W-:Y:S01]  /*75f0*/  SHF.L.U32 R2, R48.reuse, 0x10, RZ ;  /* 0x0000001030027819 */ /* 0x040fe200000006ff */
[----:B------:R-:W-:Y:S05]  /*7600*/  WARPSYNC.ALL ;  /* 0x0000000000007948 */ /* 0x000fea0003800000 */
[----:B------:R-:W-:Y:S01]  /*7610*/  R2UR UR4, R39 ;  /* 0x00000000270472ca */ /* 0x000fe200000e0000 */
[----:B------:R-:W-:Y:S01]  /*7620*/  BSSY.RECONVERGENT B0, `(.L_x_120) ;  /* 0x0000099000007945 */ /* 0x000fe20003800200 */
[C---:B------:R-:W-:Y:S02]  /*7630*/  PRMT R3, R48.reuse, 0x8880, RZ ;  /* 0x0000888030037816 */ /* 0x040fe400000000ff */
[----:B------:R-:W-:Y:S02]  /*7640*/  SHF.L.U32 R41, R48, 0x8, RZ ;  /* 0x0000000830297819 */ /* 0x000fe400000006ff */
[C---:B------:R-:W-:Y:S02]  /*7650*/  SHF.L.U32 R42, R49.reuse, 0x10, RZ ;  /* 0x00000010312a7819 */ /* 0x040fe400000006ff */
[----:B------:R-:W-:Y:S02]  /*7660*/  SHF.L.U32 R43, R49, 0x8, RZ ;  /* 0x00000008312b7819 */ /* 0x000fe400000006ff */
[----:B------:R-:W-:Y:S02]  /*7670*/  SHF.R.S32.HI R42, RZ, 0x18, R42 ;  /* 0x00000018ff2a7819 */ /* 0x000fe4000001142a */
[----:B------:R-:W-:Y:S01]  /*7680*/  SHF.R.S32.HI R43, RZ, 0x18, R43 ;  /* 0x00000018ff2b7819 */ /* 0x000fe2000001142b */
[----:B-1----:R-:W-:Y:S01]  /*7690*/  LDTM.16dp32bit_t0_t15.x32 R4, tmem[UR4+0x40] ;  /* 0x00004004000479ee */ /* 0x002fe20008a80000 */
[----:B------:R-:W1:Y:S01]  /*76a0*/  LDTM.16dp32bit_t16_t31.x32 R4, tmem[UR4+0x60] ;  /* 0x00006004000479ee */ /* 0x000e620008aa0000 */
[----:B------:R-:W-:Y:S02]  /*76b0*/  ISETP.NE.AND P0, PT, R87, RZ, PT ;  /* 0x000000ff5700720c */ /* 0x000fe40003f05270 */
        /* <DEDUP_REMOVED lines=16> */
[----:B------:R-:W-:Y:S01]  /*77c0*/  IMAD R5, R38, R9, RZ ;  /* 0x0000000926057224 */ /* 0x000fe200078e02ff */
[----:B------:R-:W-:Y:S01]  /*77d0*/  PRMT R7, R50, 0x8880, RZ ;  /* 0x0000888032077816 */ /* 0x000fe200000000ff */
[----:B------:R-:W-:Y:S01]  /*77e0*/  IMAD R12, R38, R16, RZ ;  /* 0x00000010260c7224 */ /* 0x000fe200078e02ff */
[----:B------:R-:W-:Y:S01]  /*77f0*/  I2IP.S8.S32.SAT R56, R2, R0, R56 ;  /* 0x0000000002387239 */ /* 0x000fe20000001438 */
[C---:B------:R-:W-:Y:S01]  /*7800*/  IMAD R9, R38.reuse, R13, RZ ;  /* 0x0000000d26097224 */ /* 0x040fe200078e02ff */
[----:B------:R-:W-:Y:S01]  /*7810*/  SHF.R.S32.HI R3, RZ, 0x18, R49 ;  /* 0x00000018ff037819 */ /* 0x000fe20000011431 */
[----:B------:R-:W-:Y:S01]  /*7820*/  IMAD R16, R38, R20, RZ ;  /* 0x0000001426107224 */ /* 0x000fe200078e02ff */
[----:B----4-:R-:W-:Y:S01]  /*7830*/  SHF.L.U32 R0, R44, 0x10, RZ ;  /* 0x000000102c007819 */ /* 0x010fe200000006ff */
[----:B------:R-:W-:Y:S01]  /*7840*/  IMAD R13, R38, R17, RZ ;  /* 0x00000011260d7224 */ /* 0x000fe200078e02ff */
[----:B------:R-:W-:Y:S01]  /*7850*/  SHF.L.U32 R2, R44, 0x8, RZ ;  /* 0x000000082c027819 */ /* 0x000fe200000006ff */
[C---:B------:R-:W-:Y:S01]  /*7860*/  IMAD R20, R38.reuse, R24, RZ ;  /* 0x0000001826147224 */ /* 0x040fe200078e02ff */
[----:B------:R-:W-:Y:S01]  /*7870*/  SHF.R.S32.HI R0, RZ, 0x18, R0 ;  /* 0x00000018ff007819 */ /* 0x000fe20000011400 */
[C---:B------:R-:W-:Y:S01]  /*7880*/  IMAD R17, R38.reuse, R21, RZ ;  /* 0x0000001526117224 */ /* 0x040fe200078e02ff */
[----:B------:R-:W-:Y:S01]  /*7890*/  SHF.R.S32.HI R2, RZ, 0x18, R2 ;  /* 0x00000018ff027819 */ /* 0x000fe20000011402 */
[C---:B------:R-:W-:Y:S02]  /*78a0*/  IMAD R24, R38.reuse, R28, RZ ;  /* 0x0000001c26187224 */ /* 0x040fe400078e02ff */
[C---:B------:R-:W-:Y:S02]  /*78b0*/  IMAD R6, R38.reuse, R10, RZ ;  /* 0x0000000a26067224 */ /* 0x040fe400078e02ff */
[C---:B------:R-:W-:Y:S02]  /*78c0*/  IMAD R21, R38.reuse, R25, RZ ;  /* 0x0000001926157224 */ /* 0x040fe400078e02ff */
[----:B------:R-:W-:Y:S01]  /*78d0*/  IMAD R28, R38, R32, RZ ;  /* 0x00000020261c7224 */ /* 0x000fe200078e02ff */
[----:B------:R-:W-:Y:S01]  /*78e0*/  SHF.L.U32 R32, R50, 0x10, RZ ;  /* 0x0000001032207819 */ /* 0x000fe200000006ff */
[-C--:B------:R-:W-:Y:S02]  /*78f0*/  IMAD R4, R41, R40.reuse, R4 ;  /* 0x0000002829047224 */ /* 0x080fe400078e0204 */
[----:B------:R-:W-:Y:S01]  /*7900*/  IMAD R25, R38, R29, RZ ;  /* 0x0000001d26197224 */ /* 0x000fe200078e02ff */
[----:B------:R-:W-:Y:S01]  /*7910*/  SHF.R.S32.HI R32, RZ, 0x18, R32 ;  /* 0x00000018ff207819 */ /* 0x000fe20000011420 */
[----:B------:R-:W-:Y:S02]  /*7920*/  IMAD R5, R42, R40, R5 ;  /* 0x000000282a057224 */ /* 0x000fe400078e0205 */
[----:B------:R-:W-:Y:S01]  /*7930*/  IMAD R29, R38, R33, RZ ;  /* 0x00000021261d7224 */ /* 0x000fe200078e02ff */
[----:B------:R-:W-:Y:S01]  /*7940*/  SHF.L.U32 R33, R50, 0x8, RZ ;  /* 0x0000000832217819 */ /* 0x000fe200000006ff */
[C---:B------:R-:W-:Y:S02]  /*7950*/  IMAD R11, R38.reuse, R11, RZ ;  /* 0x0000000b260b7224 */ /* 0x040fe400078e02ff */
[C---:B------:R-:W-:Y:S01]  /*7960*/  IMAD R10, R38.reuse, R14, RZ ;  /* 0x0000000e260a7224 */ /* 0x040fe200078e02ff */
[----:B------:R-:W-:Y:S01]  /*7970*/  SHF.R.S32.HI R33, RZ, 0x18, R33 ;  /* 0x00000018ff217819 */ /* 0x000fe20000011421 */
[----:B------:R-:W-:Y:S02]  /*7980*/  IMAD R6, R43, R40, R6 ;  /* 0x000000282b067224 */ /* 0x000fe400078e0206 */
[C---:B------:R-:W-:Y:S02]  /*7990*/  IMAD R14, R38.reuse, R18, RZ ;  /* 0x00000012260e7224 */ /* 0x040fe400078e02ff */
[C---:B------:R-:W-:Y:S02]  /*79a0*/  IMAD R18, R38.reuse, R22, RZ ;  /* 0x0000001626127224 */ /* 0x040fe400078e02ff */
[----:B------:R-:W-:Y:S01]  /*79b0*/  IMAD R11, R3, R40, R11 ;  /* 0x00000028030b7224 */ /* 0x000fe200078e020b */
[----:B------:R-:W-:Y:S01]  /*79c0*/  PRMT R3, R51, 0x8880, RZ ;  /* 0x0000888033037816 */ /* 0x000fe200000000ff */
[C---:B------:R-:W-:Y:S02]  /*79d0*/  IMAD R22, R38.reuse, R26, RZ ;  /* 0x0000001a26167224 */ /* 0x040fe400078e02ff */
[C---:B------:R-:W-:Y:S01]  /*79e0*/  IMAD R26, R38.reuse, R30, RZ ;  /* 0x0000001e261a7224 */ /* 0x040fe200078e02ff */
[----:B------:R-:W-:Y:S01]  /*79f0*/  I2IP.S8.S32.SAT R11, R11, R6, RZ ;  /* 0x000000060b0b7239 */ /* 0x000fe200000014ff */
[----:B------:R-:W-:Y:S01]  /*7a00*/  IMAD R8, R7, R40, R8 ;  /* 0x0000002807087224 */ /* 0x000fe200078e0208 */
[----:B------:R-:W-:Y:S01]  /*7a10*/  SHF.L.U32 R6, R51, 0x10, RZ ;  /* 0x0000001033067819 */ /* 0x000fe200000006ff */
[----:B------:R-:W-:Y:S01]  /*7a20*/  IMAD R30, R38, R34, RZ ;  /* 0x00000022261e7224 */ /* 0x000fe200078e02ff */
[----:B------:R-:W-:Y:S01]  /*7a30*/  SHF.R.S32.HI R34, RZ, 0x18, R50 ;  /* 0x00000018ff227819 */ /* 0x000fe20000011432 */
[----:B------:R-:W-:Y:S01]  /*7a40*/  IMAD R9, R32, R40, R9 ;  /* 0x0000002820097224 */ /* 0x000fe200078e0209 */
[----:B------:R-:W-:Y:S01]  /*7a50*/  SHF.R.S32.HI R6, RZ, 0x18, R6 ;  /* 0x00000018ff067819 */ /* 0x000fe20000011406 */
[----:B------:R-:W-:Y:S01]  /*7a60*/  IMAD R15, R38, R15, RZ ;  /* 0x0000000f260f7224 */ /* 0x000fe200078e02ff */
[----:B------:R-:W-:Y:S01]  /*7a70*/  I2IP.S8.S32.SAT R57, R5, R4, R11 ;  /* 0x0000000405397239 */ /* 0x000fe2000000140b */
[-C--:B------:R-:W-:Y:S01]  /*7a80*/  IMAD R10, R33, R40.reuse, R10 ;  /* 0x00000028210a7224 */ /* 0x080fe200078e020a */
[----:B------:R-:W-:Y:S01]  /*7a90*/  SHF.L.U32 R5, R45, 0x10, RZ ;  /* 0x000000102d057819 */ /* 0x000fe200000006ff */
[----:B------:R-:W-:Y:S01]  /*7aa0*/  IMAD.SHL.U32 R7, R51, 0x100, RZ ;  /* 0x0000010033077824 */ /* 0x000fe200078e00ff */
[----:B------:R-:W-:Y:S01]  /*7ab0*/  PRMT R4, R45, 0x8880, RZ ;  /* 0x000088802d047816 */ /* 0x000fe200000000ff */
[-C--:B------:R-:W-:Y:S01]  /*7ac0*/  IMAD R15, R34, R40.reuse, R15 ;  /* 0x00000028220f7224 */ /* 0x080fe200078e020f */
[----:B------:R-:W-:Y:S01]  /*7ad0*/  SHF.R.S32.HI R5, RZ, 0x18, R5 ;  /* 0x00000018ff057819 */ /* 0x000fe20000011405 */
[-C--:B------:R-:W-:Y:S01]  /*7ae0*/  IMAD R12, R3, R40.reuse, R12 ;  /* 0x00000028030c7224 */ /* 0x080fe200078e020c */
[----:B------:R-:W-:Y:S01]  /*7af0*/  SHF.R.S32.HI R7, RZ, 0x18, R7 ;  /* 0x00000018ff077819 */ /* 0x000fe20000011407 */
[----:B------:R-:W-:Y:S01]  /*7b00*/  IMAD R13, R6, R40, R13 ;  /* 0x00000028060d7224 */ /* 0x000fe200078e020d */
[----:B------:R-:W-:Y:S01]  /*7b10*/  I2IP.S8.S32.SAT R15, R15, R10, RZ ;  /* 0x0000000a0f0f7239 */ /* 0x000fe200000014ff */
[----:B------:R-:W-:Y:S01]  /*7b20*/  IMAD R19, R38, R19, RZ ;  /* 0x0000001326137224 */ /* 0x000fe200078e02ff */
[----:B------:R-:W-:Y:S01]  /*7b30*/  SHF.R.S32.HI R10, RZ, 0x18, R51 ;  /* 0x00000018ff0a7819 */ /* 0x000fe20000011433 */
[----:B------:R-:W-:Y:S01]  /*7b40*/  IMAD R14, R7, R40, R14 ;  /* 0x00000028070e7224 */ /* 0x000fe200078e020e */
[----:B------:R-:W-:Y:S01]  /*7b50*/  PRMT R3, R44, 0x8880, RZ ;  /* 0x000088802c037816 */ /* 0x000fe200000000ff */
[----:B------:R-:W-:Y:S01]  /*7b60*/  IMAD R23, R38, R23, RZ ;  /* 0x0000001726177224 */ /* 0x000fe200078e02ff */
[----:B------:R-:W-:Y:S01]  /*7b70*/  I2IP.S8.S32.SAT R58, R9, R8, R15 ;  /* 0x00000008093a7239 */ /* 0x000fe2000000140f */
[-C--:B------:R-:W-:Y:S02]  /*7b80*/  IMAD R19, R10, R40.reuse, R19 ;  /* 0x000000280a137224 */ /* 0x080fe400078e0213 */
[-C--:B------:R-:W-:Y:S01]  /*7b90*/  IMAD R16, R3, R40.reuse, R16 ;  /* 0x0000002803107224 */ /* 0x080fe200078e0210 */
[----:B------:R-:W-:Y:S01]  /*7ba0*/  SHF.R.S32.HI R3, RZ, 0x18, R44 ;  /* 0x00000018ff037819 */ /* 0x000fe2000001142c */
[----:B------:R-:W-:Y:S01]  /*7bb0*/  IMAD R17, R0, R40, R17 ;  /* 0x0000002800117224 */ /* 0x000fe200078e0211 */
[----:B------:R-:W-:Y:S01]  /*7bc0*/  I2IP.S8.S32.SAT R14, R19, R14, RZ ;  /* 0x0000000e130e7239 */ /* 0x000fe200000014ff */
[----:B------:R-:W-:Y:S02]  /*7bd0*/  IMAD.SHL.U32 R0, R45, 0x100, RZ ;  /* 0x000001002d007824 */ /* 0x000fe400078e00ff */
[-C--:B------:R-:W-:Y:S01]  /*7be0*/  IMAD R18, R2, R40.reuse, R18 ;  /* 0x0000002802127224 */ /* 0x080fe200078e0212 */
[----:B------:R-:W-:Y:S01]  /*7bf0*/  SHF.R.S32.HI R2, RZ, 0x18, R45 ;  /* 0x00000018ff027819 */ /* 0x000fe2000001142d */
[-C--:B------:R-:W-:Y:S01]  /*7c00*/  IMAD R23, R3, R40.reuse, R23 ;  /* 0x0000002803177224 */ /* 0x080fe200078e0217 */
[----:B------:R-:W-:Y:S01]  /*7c10*/  SHF.R.S32.HI R0, RZ, 0x18, R0 ;  /* 0x00000018ff007819 */ /* 0x000fe20000011400 */
[-C--:B------:R-:W-:Y:S01]  /*7c20*/  IMAD R20, R4, R40.reuse, R20 ;  /* 0x0000002804147224 */ /* 0x080fe200078e0214 */
[C---:B------:R-:W-:Y:S01]  /*7c30*/  SHF.L.U32 R4, R46.reuse, 0x10, RZ ;  /* 0x000000102e047819 */ /* 0x040fe200000006ff */
[-C--:B------:R-:W-:Y:S01]  /*7c40*/  IMAD R21, R5, R40.reuse, R21 ;  /* 0x0000002805157224 */ /* 0x080fe200078e0215 */
[----:B------:R-:W-:Y:S01]  /*7c50*/  PRMT R3, R46, 0x8880, RZ ;  /* 0x000088802e037816 */ /* 0x000fe200000000ff */
[----:B------:R-:W-:Y:S01]  /*7c60*/  IMAD R27, R38, R27, RZ ;  /* 0x0000001b261b7224 */ /* 0x000fe200078e02ff */
[----:B------:R-:W-:Y:S01]  /*7c70*/  SHF.L.U32 R5, R46, 0x8, RZ ;  /* 0x000000082e057819 */ /* 0x000fe200000006ff */
[-C--:B------:R-:W-:Y:S01]  /*7c80*/  IMAD R22, R0, R40.reuse, R22 ;  /* 0x0000002800167224 */ /* 0x080fe200078e0216 */
[----:B------:R-:W-:Y:S01]  /*7c90*/  SHF.R.S32.HI R4, RZ, 0x18, R4 ;  /* 0x00000018ff047819 */ /* 0x000fe20000011404 */
[-C--:B------:R-:W-:Y:S01]  /*7ca0*/  IMAD R27, R2, R40.reuse, R27 ;  /* 0x00000028021b7224 */ /* 0x080fe200078e021b */
[----:B------:R-:W-:Y:S01]  /*7cb0*/  SHF.R.S32.HI R5, RZ, 0x18, R5 ;  /* 0x00000018ff057819 */ /* 0x000fe20000011405 */
[-C--:B------:R-:W-:Y:S01]  /*7cc0*/  IMAD R24, R3, R40.reuse, R24 ;  /* 0x0000002803187224 */ /* 0x080fe200078e0218 */
[C---:B------:R-:W-:Y:S01]  /*7cd0*/  SHF.L.U32 R3, R47.reuse, 0x10, RZ ;  /* 0x000000102f037819 */ /* 0x040fe200000006ff */
[-C--:B------:R-:W-:Y:S01]  /*7ce0*/  IMAD R25, R4, R40.reuse, R25 ;  /* 0x0000002804197224 */ /* 0x080fe200078e0219 */
[----:B------:R-:W-:Y:S01]  /*7cf0*/  SHF.R.S32.HI R0, RZ, 0x18, R46 ;  /* 0x00000018ff007819 */ /* 0x000fe2000001142e */
[----:B------:R-:W-:Y:S01]  /*7d00*/  IMAD R31, R38, R31, RZ ;  /* 0x0000001f261f7224 */ /* 0x000fe200078e02ff */
[----:B------:R-:W-:Y:S01]  /*7d10*/  PRMT R2, R47, 0x8880, RZ ;  /* 0x000088802f027816 */ /* 0x000fe200000000ff */
[-C--:B------:R-:W-:Y:S01]  /*7d20*/  IMAD R26, R5, R40.reuse, R26 ;  /* 0x00000028051a7224 */ /* 0x080fe200078e021a */
[----:B------:R-:W-:Y:S01]  /*7d30*/  SHF.L.U32 R4, R47, 0x8, RZ ;  /* 0x000000082f047819 */ /* 0x000fe200000006ff */
[-C--:B------:R-:W-:Y:S01]  /*7d40*/  IMAD R31, R0, R40.reuse, R31 ;  /* 0x00000028001f7224 */ /* 0x080fe200078e021f */
[----:B------:R-:W-:Y:S01]  /*7d50*/  SHF.R.S32.HI R3, RZ, 0x18, R3 ;  /* 0x00000018ff037819 */ /* 0x000fe20000011403 */
[-C--:B------:R-:W-:Y:S01]  /*7d60*/  IMAD R28, R2, R40.reuse, R28 ;  /* 0x00000028021c7224 */ /* 0x080fe200078e021c */
[----:B------:R-:W-:Y:S01]  /*7d70*/  SHF.R.S32.HI R4, RZ, 0x18, R4 ;  /* 0x00000018ff047819 */ /* 0x000fe20000011404 */
[----:B------:R-:W-:Y:S01]  /*7d80*/  IMAD R35, R38, R35, RZ ;  /* 0x0000002326237224 */ /* 0x000fe200078e02ff */
[----:B------:R-:W-:Y:S01]  /*7d90*/  SHF.R.S32.HI R5, RZ, 0x18, R47 ;  /* 0x00000018ff057819 */ /* 0x000fe2000001142f */
[----:B------:R-:W-:Y:S01]  /*7da0*/  IMAD R29, R3, R40, R29 ;  /* 0x00000028031d7224 */ /* 0x000fe200078e021d */
[----:B------:R-:W-:Y:S01]  /*7db0*/  I2IP.S8.S32.SAT R59, R13, R12, R14 ;  /* 0x0000000c0d3b7239 */ /* 0x000fe2000000140e */
[----:B------:R-:W-:Y:S01]  /*7dc0*/  IMAD R30, R4, R40, R30 ;  /* 0x00000028041e7224 */ /* 0x000fe200078e021e */
[----:B------:R-:W-:Y:S01]  /*7dd0*/  I2IP.S8.S32.SAT R18, R23, R18, RZ ;  /* 0x0000001217127239 */ /* 0x000fe200000014ff */
[----:B------:R-:W-:Y:S01]  /*7de0*/  IMAD R35, R5, R40, R35 ;  /* 0x0000002805237224 */ /* 0x000fe200078e0223 */
[----:B------:R-:W-:Y:S01]  /*7df0*/  I2IP.S8.S32.SAT R22, R27, R22, RZ ;  /* 0x000000161b167239 */ /* 0x000fe200000014ff */
[----:B------:R1:W-:Y:S01]  /*7e00*/  STS.128 [R69+UR44+0x5200], R56 ;  /* 0x0052003845007988 */ /* 0x0003e20008000c2c */
[----:B------:R-:W-:Y:S02]  /*7e10*/  I2IP.S8.S32.SAT R26, R31, R26, RZ ;  /* 0x0000001a1f1a7239 */ /* 0x000fe400000014ff */
[----:B------:R-:W-:Y:S02]  /*7e20*/  I2IP.S8.S32.SAT R19, R35, R30, RZ ;  /* 0x0000001e23137239 */ /* 0x000fe400000014ff */
[----:B------:R-:W-:Y:S02]  /*7e30*/  I2IP.S8.S32.SAT R16, R17, R16, R18 ;  /* 0x0000001011107239 */ /* 0x000fe40000001412 */
[----:B------:R-:W-:Y:S02]  /*7e40*/  I2IP.S8.S32.SAT R17, R21, R20, R22 ;  /* 0x0000001415117239 */ /* 0x000fe40000001416 */
        /* <DEDUP_REMOVED lines=13> */
[----:B------:R-:W-:Y:S02]  /*7f20*/  UIADD3 UR4, UP0, UPT, UR62, 0x680, URZ ;  /* 0x000006803e047890 */ /* 0x000fe4000ff1e0ff */
[----:B------:R-:W-:Y:S02]  /*7f30*/  UIADD3 UR9, UPT, UPT, UR49, 0x40, URZ ;  /* 0x0000004031097890 */ /* 0x000fe4000fffe0ff */
[----:B------:R-:W-:Y:S02]  /*7f40*/  UIADD3 UR8, UPT, UPT, UR44, 0x5200, URZ ;  /* 0x000052002c087890 */ /* 0x000fe4000fffe0ff */
[----:B------:R-:W-:Y:S01]  /*7f50*/  UIADD3.X UR5, UPT, UPT, URZ, UR63, URZ, UP0, !UPT ;  /* 0x0000003fff057290 */ /* 0x000fe200087fe4ff */
[----:B------:R-:W-:Y:S01]  /*7f60*/  UMOV UR10, UR50 ;  /* 0x00000032000a7c82 */ /* 0x000fe20008000000 */
[----:B------:R-:W-:Y:S07]  /*7f70*/  UMOV UR11, UR36 ;  /* 0x00000024000b7c82 */ /* 0x000fee0008000000 */
[----:B------:R2:W-:Y:S01]  /*7f80*/  UTMASTG.3D [UR8], [UR4] ;  /* 0x00000008040073b5 */ /* 0x0005e20008010000 */
[----:B------:R0:W-:Y:S01]  /*7f90*/  UTMACMDFLUSH ;  /* 0x00000000000079b7 */ /* 0x0001e20000000000 */
[----:B--2---:R-:W-:Y:S04]  /*7fa0*/  DEPBAR.LE SB0, 0x1 ;  /* 0x000080400000791a */ /* 0x004fe80000000000 */
.L_x_121:
[----:B------:R-:W-:Y:S05]  /*7fb0*/  BSYNC.RECONVERGENT B0 ;  /* 0x0000000000007941 */ /* 0x000fea0003800200 */
.L_x_120:
        /* <DEDUP_REMOVED lines=14> */
.L_x_125:
[----:B------:R-:W-:Y:S05]  /*80a0*/  BSYNC B0 ;  /* 0x0000000000007941 */ /* 0x000fea0003800000 */
.L_x_124:
[----:B------:R-:W-:Y:S01]  /*80b0*/  ISETP.NE.AND P0, PT, R54, RZ, PT ;  /* 0x000000ff3600720c */ /* 0x000fe20003f05270 */
[----:B------:R-:W-:Y:S11]  /*80c0*/  VIADD R82, R82, 0x1 ;  /* 0x0000000152527836 */ /* 0x000ff60000000000 */
[----:B------:R-:W-:Y:S01]  /*80d0*/  @!UPT UIADD3 URZ, UPT, UPT, URZ, URZ, URZ ;  /* 0x000000fffffff290 */ /* 0x000fe2000fffe0ff */
[----:B------:R3:W4:Y:S04]  /*80e0*/  @P0 LDS.128 R44, [R2+0x210] ;  /* 0x00021000022c0984 */ /* 0x0007280000000c00 */
[----:B------:R1:W1:Y:S01]  /*80f0*/  @P0 LDS.128 R48, [R3+0x200] ;  /* 0x0002000003300984 */ /* 0x0002620000000c00 */
        /* <DEDUP_REMOVED lines=8> */
[----:B---3--:R-:W-:Y:S02]  /*8180*/  VIADD R2, R0, 0xc0 ;  /* 0x000000c000027836 */ /* 0x008fe40000000000 */
[----:B--2---:R-:W-:Y:S05]  /*8190*/  IMAD.U32 R0, RZ, RZ, UR45 ;  /* 0x0000002dff007e24 */ /* 0x004fea000f8e00ff */
[----:B------:R-:W-:Y:S04]  /*81a0*/  PRMT R0, R0, 0x654, R2 ;  /* 0x0000065400007816 */ /* 0x000fe80000000002 */
[----:B-----5:R2:W-:Y:S02]  /*81b0*/  SYNCS.ARRIVE.TRANS64.RED.A1T0 RZ, [R0+URZ], RZ ;  /* 0x000000ff00ff79a7 */ /* 0x0205e400081004ff */
[----:B--2---:R-:W-:Y:S04]  /*81c0*/  SEL R0, RZ, 0x1, P0 ;  /* 0x00000001ff007807 */ /* 0x004fe80000000000 */
[----:B-1--4-:R-:W-:Y:S02]  /*81d0*/  LOP3.LUT R81, R81, R0, RZ, 0x3c, !PT ;  /* 0x0000000051517212 */ /* 0x012fe400078e3cff */
.L_x_123:
[----:B------:R-:W-:Y:S05]  /*81e0*/  BSYNC B1 ;  /* 0x0000000000017941 */ /* 0x000fea0003800000 */
.L_x_122:
        /* <DEDUP_REMOVED lines=21> */
.L_x_127:
        /* <DEDUP_REMOVED lines=36> */
[----:B------:R-:W-:Y:S01]  /*8580*/  SHF.L.U32 R0, R44, 0x10, RZ ;  /* 0x000000102c007819 */ /* 0x000fe200000006ff */
        /* <DEDUP_REMOVED lines=110> */
[----:B------:R-:W-:Y:S02]  /*8c70*/  UIADD3 UR4, UPT, UPT, UR44, 0x4200, URZ ;  /* 0x000042002c047890 */ /* 0x000fe4000fffe0ff */
[----:B------:R-:W-:Y:S01]  /*8c80*/  UIADD3 UR9, UPT, UPT, UR49, 0x80, URZ ;  /* 0x0000008031097890 */ /* 0x000fe2000fffe0ff */
[----:B------:R-:W-:Y:S01]  /*8c90*/  UMOV UR10, UR50 ;  /* 0x00000032000a7c82 */ /* 0x000fe20008000000 */
[----:B------:R-:W-:Y:S02]  /*8ca0*/  UMOV UR11, UR36 ;  /* 0x00000024000b7c82 */ /* 0x000fe40008000000 */
        /* <DEDUP_REMOVED lines=8> */
.L_x_129:
[----:B------:R-:W-:Y:S05]  /*8d30*/  BSYNC.RECONVERGENT B0 ;  /* 0x0000000000007941 */ /* 0x000fea0003800200 */
.L_x_128:
        /* <DEDUP_REMOVED lines=14> */
.L_x_133:
[----:B------:R-:W-:Y:S05]  /*8e20*/  BSYNC B0 ;  /* 0x0000000000007941 */ /* 0x000fea0003800000 */
.L_x_132:
        /* <DEDUP_REMOVED lines=18> */
.L_x_131:
[----:B------:R-:W-:Y:S05]  /*8f50*/  BSYNC B1 ;  /* 0x0000000000017941 */ /* 0x000fea0003800000 */
.L_x_130:
        /* <DEDUP_REMOVED lines=21> */
.L_x_135:
[----:B------:R-:W-:Y:S01]  /*90b0*/  ISETP.NE.AND P0, PT, R87, RZ, PT ;  /* 0x000000ff5700720c */ /* 0x000fe20003f05270 */
[----:B------:R-:W-:Y:S05]  /*90c0*/  WARPSYNC.ALL ;  /* 0x0000000000007948 */ /* 0x000fea0003800000 */
[----:B------:R-:W-:Y:S01]  /*90d0*/  IMAD.SHL.U32 R66, R49, 0x100, RZ ;  /* 0x0000010031427824 */ /* 0x000fe200078e00ff */
[----:B------:R-:W-:Y:S01]  /*90e0*/  R2UR UR4, R39 ;  /* 0x00000000270472ca */ /* 0x000fe200000e0000 */
[----:B------:R-:W-:Y:S01]  /*90f0*/  IMAD.SHL.U32 R60, R51, 0x100, RZ ;  /* 0x00000100333c7824 */ /* 0x000fe200078e00ff */
[C---:B------:R-:W-:Y:S01]  /*9100*/  SHF.L.U32 R2, R48.reuse, 0x10, RZ ;  /* 0x0000001030027819 */ /* 0x040fe200000006ff */
[----:B----4-:R-:W-:Y:S01]  /*9110*/  IMAD.SHL.U32 R54, R45, 0x100, RZ ;  /* 0x000001002d367824 */ /* 0x010fe200078e00ff */
[C---:B------:R-:W-:Y:S01]  /*9120*/  PRMT R0, R48.reuse, 0x8880, RZ ;  /* 0x0000888030007816 */ /* 0x040fe200000000ff */
[----:B------:R-:W-:Y:S01]  /*9130*/  BSSY.RECONVERGENT B0, `(.L_x_136) ;  /* 0x000009e000007945 */ /* 0x000fe20003800200 */
[----:B------:R-:W-:Y:S02]  /*9140*/  SHF.L.U32 R3, R48, 0x8, RZ ;  /* 0x0000000830037819 */ /* 0x000fe400000006ff */
[----:B------:R-:W-:Y:S02]  /*9150*/  SHF.R.S32.HI R2, RZ, 0x18, R2 ;  /* 0x00000018ff027819 */ /* 0x000fe40000011402 */
[----:B------:R-:W-:Y:S02]  /*9160*/  PRMT R68, R49, 0x8880, RZ ;  /* 0x0000888031447816 */ /* 0x000fe400000000ff */
[----:B------:R-:W-:Y:S01]  /*9170*/  SHF.R.S32.HI R3, RZ, 0x18, R3 ;  /* 0x00000018ff037819 */ /* 0x000fe20000011403 */
[----:B-1----:R-:W-:Y:S01]  /*9180*/  LDTM.16dp32bit_t0_t15.x32 R4, tmem[UR4+0xc0] ;  /* 0x0000c004000479ee */ /* 0x002fe20008a80000 */
[----:B------:R-:W1:Y:S01]  /*9190*/  LDTM.16dp32bit_t16_t31.x32 R4, tmem[UR4+0xe0] ;  /* 0x0000e004000479ee */ /* 0x000e620008aa0000 */
[----:B------:R-:W-:Y:S01]  /*91a0*/  NOP ;  /* 0x0000000000007918 */ /* 0x000fe20000000000 */
[----:B------:R-:W-:Y:S02]  /*91b0*/  SHF.L.U32 R63, R50, 0x8, RZ ;  /* 0x00000008323f7819 */ /* 0x000fe400000006ff */
[C---:B------:R-:W-:Y:S02]  /*91c0*/  PRMT R62, R51.reuse, 0x8880, RZ ;  /* 0x00008880333e7816 */ /* 0x040fe400000000ff */
[----:B------:R-:W-:Y:S02]  /*91d0*/  SHF.L.U32 R61, R51, 0x10, RZ ;  /* 0x00000010333d7819 */ /* 0x000fe400000006ff */
[----:B------:R-:W-:Y:S02]  /*91e0*/  R2UR UR5, R52 ;  /* 0x00000000340572ca */ /* 0x000fe400000e0000 */
[----:B------:R-:W-:Y:S01]  /*91f0*/  SHF.R.S32.HI R39, RZ, 0x18, R48 ;  /* 0x00000018ff277819 */ /* 0x000fe20000011430 */
[----:B------:R-:W-:Y:S01]  /*9200*/  IMAD.SHL.U32 R48, R47, 0x100, RZ ;  /* 0x000001002f307824 */ /* 0x000fe200078e00ff */
[----:B------:R-:W-:Y:S02]  /*9210*/  SHF.L.U32 R67, R49, 0x10, RZ ;  /* 0x0000001031437819 */ /* 0x000fe400000006ff */
[C---:B------:R-:W-:Y:S02]  /*9220*/  PRMT R65, R50.reuse, 0x8880, RZ ;  /* 0x0000888032417816 */ /* 0x040fe400000000ff */
[----:B------:R-:W-:Y:S02]  /*9230*/  SHF.R.S32.HI R41, RZ, 0x18, R49 ;  /* 0x00000018ff297819 */ /* 0x000fe40000011431 */
[----:B------:R-:W-:Y:S02]  /*9240*/  SHF.L.U32 R64, R50, 0x10, RZ ;  /* 0x0000001032407819 */ /* 0x000fe400000006ff */
[----:B------:R-:W-:Y:S01]  /*9250*/  SHF.R.S32.HI R42, RZ, 0x18, R50 ;  /* 0x00000018ff2a7819 */ /* 0x000fe20000011432 */
[----:B------:R-:W-:Y:S01]  /*9260*/  UIADD3 UR4, UPT, UPT, UR5, 0x130, URZ ;  /* 0x0000013005047890 */ /* 0x000fe2000fffe0ff */
[----:B------:R-:W-:Y:S01]  /*9270*/  PRMT R59, R44, 0x8880, RZ ;  /* 0x000088802c3b7816 */ /* 0x000fe200000000ff */
[C---:B-1----:R-:W-:Y:S02]  /*9280*/  IMAD R4, R38.reuse, R4, RZ ;  /* 0x0000000426047224 */ /* 0x042fe400078e02ff */
[----:B------:R-:W-:Y:S01]  /*9290*/  UPRMT UR4, UR45, 0x654, UR4 ;  /* 0x000006542d047896 */ /* 0x000fe20008000004 */
[C---:B------:R-:W-:Y:S01]  /*92a0*/  IMAD R5, R38.reuse, R5, RZ ;  /* 0x0000000526057224 */ /* 0x040fe200078e02ff */
[----:B------:R-:W-:Y:S01]  /*92b0*/  SHF.R.S32.HI R43, RZ, 0x18, R51 ;  /* 0x00000018ff2b7819 */ /* 0x000fe20000011433 */
[----:B------:R-:W-:Y:S01]  /*92c0*/  IMAD R6, R38, R6, RZ ;  /* 0x0000000626067224 */ /* 0x000fe200078e02ff */
[----:B------:R-:W-:Y:S01]  /*92d0*/  SHF.L.U32 R51, R46, 0x8, RZ ;  /* 0x000000082e337819 */ /* 0x000fe200000006ff */
[----:B------:R-:W-:Y:S01]  /*92e0*/  IMAD R4, R0, R40, R4 ;  /* 0x0000002800047224 */ /* 0x000fe200078e0204 */
[----:B------:R-:W-:Y:S01]  /*92f0*/  MOV R0, R68 ;  /* 0x0000004400007202 */ /* 0x000fe20000000f00 */
[----:B------:R-:W-:Y:S01]  /*9300*/  IMAD R7, R38, R7, RZ ;  /* 0x0000000726077224 */ /* 0x000fe200078e02ff */
[----:B------:R-:W-:Y:S01]  /*9310*/  SHF.L.U32 R58, R44, 0x10, RZ ;  /* 0x000000102c3a7819 */ /* 0x000fe200000006ff */
[-C--:B------:R-:W-:Y:S01]  /*9320*/  IMAD R5, R2, R40.reuse, R5 ;  /* 0x0000002802057224 */ /* 0x080fe200078e0205 */
[----:B------:R-:W-:Y:S01]  /*9330*/  SYNCS.ARRIVE.TRANS64.RED.A1T0 RZ, [UR4], RZ ;  /* 0x000000ffffff79a7 */ /* 0x000fe20008100404 */
[----:B------:R-:W-:Y:S01]  /*9340*/  IMAD R6, R3, R40, R6 ;  /* 0x0000002803067224 */ /* 0x000fe200078e0206 */
[----:B------:R-:W-:Y:S01]  /*9350*/  SHF.R.S32.HI R2, RZ, 0x18, R67 ;  /* 0x00000018ff027819 */ /* 0x000fe20000011443 */
[C---:B------:R-:W-:Y:S01]  /*9360*/  IMAD R8, R38.reuse, R8, RZ ;  /* 0x0000000826087224 */ /* 0x040fe200078e02ff */
[----:B------:R-:W-:Y:S01]  /*9370*/  SHF.R.S32.HI R3, RZ, 0x18, R66 ;  /* 0x00000018ff037819 */ /* 0x000fe20000011442 */
[-C--:B------:R-:W-:Y:S01]  /*9380*/  IMAD R7, R39, R40.reuse, R7 ;  /* 0x0000002827077224 */ /* 0x080fe200078e0207 */
[----:B------:R-:W-:Y:S01]  /*9390*/  MOV R39, R65 ;  /* 0x0000004100277202 */ /* 0x000fe20000000f00 */
[----:B------:R-:W-:Y:S01]  /*93a0*/  IMAD R9, R38, R9, RZ ;  /* 0x0000000926097224 */ /* 0x000fe200078e02ff */
[C---:B------:R-:W-:Y:S01]  /*93b0*/  PRMT R56, R45.reuse, 0x8880, RZ ;  /* 0x000088802d387816 */ /* 0x040fe200000000ff */
[----:B------:R-:W-:Y:S01]  /*93c0*/  IMAD R8, R0, R40, R8 ;  /* 0x0000002800087224 */ /* 0x000fe200078e0208 */
[----:B------:R-:W-:Y:S01]  /*93d0*/  SHF.L.U32 R55, R45, 0x10, RZ ;  /* 0x000000102d377819 */ /* 0x000fe200000006ff */
[----:B------:R-:W-:Y:S01]  /*93e0*/  IMAD R10, R38, R10, RZ ;  /* 0x0000000a260a7224 */ /* 0x000fe200078e02ff */
[----:B------:R-:W-:Y:S01]  /*93f0*/  PRMT R53, R46, 0x8880, RZ ;  /* 0x000088802e357816 */ /* 0x000fe200000000ff */
[----:B------:R-:W-:Y:S01]  /*9400*/  IMAD R9, R2, R40, R9 ;  /* 0x0000002802097224 */ /* 0x000fe200078e0209 */
[----:B------:R-:W-:Y:S01]  /*9410*/  SHF.R.S32.HI R45, RZ, 0x18, R45 ;  /* 0x00000018ff2d7819 */ /* 0x000fe2000001142d */
[----:B------:R-:W-:Y:S01]  /*9420*/  IMAD R0, R38, R20, RZ ;  /* 0x0000001426007224 */ /* 0x000fe200078e02ff */
[----:B------:R-:W-:Y:S01]  /*9430*/  SHF.L.U32 R52, R46, 0x10, RZ ;  /* 0x000000102e347819 */ /* 0x000fe200000006ff */
[C---:B------:R-:W-:Y:S01]  /*9440*/  IMAD R11, R38.reuse, R11, RZ ;  /* 0x0000000b260b7224 */ /* 0x040fe200078e02ff */
[C---:B------:R-:W-:Y:S01]  /*9450*/  PRMT R50, R47.reuse, 0x8880, RZ ;  /* 0x000088802f327816 */ /* 0x040fe200000000ff */
[C---:B------:R-:W-:Y:S01]  /*9460*/  IMAD R2, R38.reuse, R21, RZ ;  /* 0x0000001526027224 */ /* 0x040fe200078e02ff */
[----:B------:R-:W-:Y:S01]  /*9470*/  SHF.R.S32.HI R46, RZ, 0x18, R46 ;  /* 0x00000018ff2e7819 */ /* 0x000fe2000001142e */
[C---:B------:R-:W-:Y:S01]  /*9480*/  IMAD R20, R38.reuse, R24, RZ ;  /* 0x0000001826147224 */ /* 0x040fe200078e02ff */
[----:B------:R-:W-:Y:S01]  /*9490*/  SHF.L.U32 R49, R47, 0x10, RZ ;  /* 0x000000102f317819 */ /* 0x000fe200000006ff */
[C---:B------:R-:W-:Y:S01]  /*94a0*/  IMAD R21, R38.reuse, R25, RZ ;  /* 0x0000001926157224 */ /* 0x040fe200078e02ff */
[----:B------:R-:W-:Y:S01]  /*94b0*/  SHF.R.S32.HI R47, RZ, 0x18, R47 ;  /* 0x00000018ff2f7819 */ /* 0x000fe2000001142f */
[----:B------:R-:W-:Y:S01]  /*94c0*/  IMAD R24, R38, R28, RZ ;  /* 0x0000001c26187224 */ /* 0x000fe200078e02ff */
[----:B------:R-:W-:Y:S01]  /*94d0*/  SHF.L.U32 R57, R44, 0x8, RZ ;  /* 0x000000082c397819 */ /* 0x000fe200000006ff */
[----:B------:R-:W-:Y:S01]  /*94e0*/  IMAD R10, R3, R40, R10 ;  /* 0x00000028030a7224 */ /* 0x000fe200078e020a */
[----:B------:R-:W-:Y:S01]  /*94f0*/  SHF.R.S32.HI R44, RZ, 0x18, R44 ;  /* 0x00000018ff2c7819 */ /* 0x000fe2000001142c */
[----:B------:R-:W-:Y:S01]  /*9500*/  IMAD R12, R38, R12, RZ ;  /* 0x0000000c260c7224 */ /* 0x000fe200078e02ff */
[----:B------:R-:W-:Y:S01]  /*9510*/  IADD3 R36, PT, PT, R36, 0x1, RZ ;  /* 0x0000000124247810 */ /* 0x000fe20007ffe0ff */
[C---:B------:R-:W-:Y:S02]  /*9520*/  IMAD R25, R38.reuse, R29, RZ ;  /* 0x0000001d26197224 */ /* 0x040fe400078e02ff */
[C---:B------:R-:W-:Y:S01]  /*9530*/  IMAD R28, R38.reuse, R32, RZ ;  /* 0x00000020261c7224 */ /* 0x040fe200078e02ff */
[----:B------:R-:W-:Y:S01]  /*9540*/  SHF.R.S32.HI R32, RZ, 0x18, R64 ;  /* 0x00000018ff207819 */ /* 0x000fe20000011440 */
[C---:B------:R-:W-:Y:S01]  /*9550*/  IMAD R29, R38.reuse, R33, RZ ;  /* 0x00000021261d7224 */ /* 0x040fe200078e02ff */
[----:B------:R-:W-:Y:S01]  /*9560*/  I2IP.S8.S32.SAT R33, R7, R6, RZ ;  /* 0x0000000607217239 */ /* 0x000fe200000014ff */
[----:B------:R-:W-:Y:S01]  /*9570*/  IMAD R11, R41, R40, R11 ;  /* 0x00000028290b7224 */ /* 0x000fe200078e020b */
[----:B------:R-:W-:Y:S01]  /*9580*/  SHF.R.S32.HI R6, RZ, 0x18, R63 ;  /* 0x00000018ff067819 */ /* 0x000fe2000001143f */
[C---:B------:R-:W-:Y:S01]  /*9590*/  IMAD R13, R38.reuse, R13, RZ ;  /* 0x0000000d260d7224 */ /* 0x040fe200078e02ff */
[----:B------:R-:W-:Y:S01]  /*95a0*/  MOV R7, R62 ;  /* 0x0000003e00077202 */ /* 0x000fe20000000f00 */
[C---:B------:R-:W-:Y:S02]  /*95b0*/  IMAD R14, R38.reuse, R14, RZ ;  /* 0x0000000e260e7224 */ /* 0x040fe400078e02ff */
[C---:B------:R-:W-:Y:S02]  /*95c0*/  IMAD R3, R38.reuse, R22, RZ ;  /* 0x0000001626037224 */ /* 0x040fe400078e02ff */
[----:B------:R-:W-:Y:S02]  /*95d0*/  IMAD R12, R39, R40, R12 ;  /* 0x00000028270c7224 */ /* 0x000fe400078e020c */
[C---:B------:R-:W-:Y:S02]  /*95e0*/  IMAD R22, R38.reuse, R26, RZ ;  /* 0x0000001a26167224 */ /* 0x040fe400078e02ff */
[C---:B------:R-:W-:Y:S02]  /*95f0*/  IMAD R15, R38.reuse, R15, RZ ;  /* 0x0000000f260f7224 */ /* 0x040fe400078e02ff */
[----:B------:R-:W-:Y:S02]  /*9600*/  IMAD R26, R38, R30, RZ ;  /* 0x0000001e261a7224 */ /* 0x000fe400078e02ff */
[----:B------:R-:W-:Y:S02]  /*9610*/  IMAD R13, R32, R40, R13 ;  /* 0x00000028200d7224 */ /* 0x000fe400078e020d */
[C---:B------:R-:W-:Y:S01]  /*9620*/  IMAD R30, R38.reuse, R34, RZ ;  /* 0x00000022261e7224 */ /* 0x040fe200078e02ff */
[----:B------:R-:W-:Y:S01]  /*9630*/  I2IP.S8.S32.SAT R34, R11, R10, RZ ;  /* 0x0000000a0b227239 */ /* 0x000fe200000014ff */
[----:B------:R-:W-:Y:S01]  /*9640*/  IMAD R16, R38, R16, RZ ;  /* 0x0000001026107224 */ /* 0x000fe200078e02ff */
[----:B------:R-:W-:Y:S01]  /*9650*/  SHF.R.S32.HI R10, RZ, 0x18, R61 ;  /* 0x00000018ff0a7819 */ /* 0x000fe2000001143d */
[----:B------:R-:W-:Y:S01]  /*9660*/  IMAD R14, R6, R40, R14 ;  /* 0x00000028060e7224 */ /* 0x000fe200078e020e */
[----:B------:R-:W-:Y:S01]  /*9670*/  I2IP.S8.S32.SAT R61, R9, R8, R34 ;  /* 0x00000008093d7239 */ /* 0x000fe20000001422 */
[----:B------:R-:W-:Y:S01]  /*9680*/  IMAD R17, R38, R17, RZ ;  /* 0x0000001126117224 */ /* 0x000fe200078e02ff */
[----:B------:R-:W-:Y:S01]  /*9690*/  SHF.R.S32.HI R11, RZ, 0x18, R60 ;  /* 0x00000018ff0b7819 */ /* 0x000fe2000001143c */
[----:B------:R-:W-:Y:S01]  /*96a0*/  IMAD R15, R42, R40, R15 ;  /* 0x000000282a0f7224 */ /* 0x000fe200078e020f */
[----:B------:R-:W-:Y:S01]  /*96b0*/  I2IP.S8.S32.SAT R60, R5, R4, R33 ;  /* 0x00000004053c7239 */ /* 0x000fe20000001421 */
[C---:B------:R-:W-:Y:S01]  /*96c0*/  IMAD R18, R38.reuse, R18, RZ ;  /* 0x0000001226127224 */ /* 0x040fe200078e02ff */
[----:B------:R-:W-:Y:S01]  /*96d0*/  SHF.R.S32.HI R5, RZ, 0x18, R58 ;  /* 0x00000018ff057819 */ /* 0x000fe2000001143a */
[----:B------:R-:W-:Y:S01]  /*96e0*/  IMAD R16, R7, R40, R16 ;  /* 0x0000002807107224 */ /* 0x000fe200078e0210 */
[----:B------:R-:W-:Y:S01]  /*96f0*/  I2IP.S8.S32.SAT R14, R15, R14, RZ ;  /* 0x0000000e0f0e7239 */ /* 0x000fe200000014ff */
[----:B------:R-:W-:Y:S01]  /*9700*/  IMAD R19, R38, R19, RZ ;  /* 0x0000001326137224 */ /* 0x000fe200078e02ff */
[----:B------:R-:W-:Y:S01]  /*9710*/  SHF.R.S32.HI R7, RZ, 0x18, R48 ;  /* 0x00000018ff077819 */ /* 0x000fe20000011430 */
[----:B------:R-:W-:Y:S01]  /*9720*/  IMAD R17, R10, R40, R17 ;  /* 0x000000280a117224 */ /* 0x000fe200078e0211 */
[----:B------:R-:W-:Y:S01]  /*9730*/  I2IP.S8.S32.SAT R62, R13, R12, R14 ;  /* 0x0000000c0d3e7239 */ /* 0x000fe2000000140e */
[-C--:B------:R-:W-:Y:S01]  /*9740*/  IMAD R18, R11, R40.reuse, R18 ;  /* 0x000000280b127224 */ /* 0x080fe200078e0212 */
[----:B------:R-:W-:Y:S01]  /*9750*/  SHF.R.S32.HI R6, RZ, 0x18, R57 ;  /* 0x00000018ff067819 */ /* 0x000fe20000011439 */
[----:B------:R-:W-:Y:S02]  /*9760*/  IMAD.MOV.U32 R4, RZ, RZ, R59 ;  /* 0x000000ffff047224 */ /* 0x000fe400078e003b */
[-C--:B------:R-:W-:Y:S02]  /*9770*/  IMAD R19, R43, R40.reuse, R19 ;  /* 0x000000282b137224 */ /* 0x080fe400078e0213 */
[----:B------:R-:W-:Y:S01]  /*9780*/  IMAD R0, R4, R40, R0 ;  /* 0x0000002804007224 */ /* 0x000fe200078e0200 */
[----:B------:R-:W-:Y:S01]  /*9790*/  MOV R4, R56 ;  /* 0x0000003800047202 */ /* 0x000fe20000000f00 */
[----:B------:R-:W-:Y:S01]  /*97a0*/  IMAD R23, R38, R23, RZ ;  /* 0x0000001726177224 */ /* 0x000fe200078e02ff */
[----:B------:R-:W-:Y:S01]  /*97b0*/  I2IP.S8.S32.SAT R18, R19, R18, RZ ;  /* 0x0000001213127239 */ /* 0x000fe200000014ff */
[-C--:B------:R-:W-:Y:S01]  /*97c0*/  IMAD R2, R5, R40.reuse, R2 ;  /* 0x0000002805027224 */ /* 0x080fe200078e0202 */
[----:B------:R-:W-:Y:S01]  /*97d0*/  SHF.R.S32.HI R5, RZ, 0x18, R55 ;  /* 0x00000018ff057819 */ /* 0x000fe20000011437 */
[----:B------:R-:W-:Y:S01]  /*97e0*/  IMAD R3, R6, R40, R3 ;  /* 0x0000002806037224 */ /* 0x000fe200078e0203 */
[----:B------:R-:W-:Y:S01]  /*97f0*/  I2IP.S8.S32.SAT R63, R17, R16, R18 ;  /* 0x00000010113f7239 */ /* 0x000fe20000001412 */
[-C--:B------:R-:W-:Y:S01]  /*9800*/  IMAD R23, R44, R40.reuse, R23 ;  /* 0x000000282c177224 */ /* 0x080fe200078e0217 */
[----:B------:R-:W-:Y:S01]  /*9810*/  SHF.R.S32.HI R6, RZ, 0x18, R54 ;  /* 0x00000018ff067819 */ /* 0x000fe20000011436 */
[-C--:B------:R-:W-:Y:S01]  /*9820*/  IMAD R20, R4, R40.reuse, R20 ;  /* 0x0000002804147224 */ /* 0x080fe200078e0214 */
[----:B------:R-:W-:Y:S01]  /*9830*/  MOV R4, R53 ;  /* 0x0000003500047202 */ /* 0x000fe20000000f00 */
[----:B------:R1:W-:Y:S01]  /*9840*/  STS.128 [R69+UR44+0x5200], R60 ;  /* 0x0052003c45007988 */ /* 0x0003e20008000c2c */
[----:B------:R-:W-:Y:S01]  /*9850*/  IMAD R27, R38, R27, RZ ;  /* 0x0000001b261b7224 */ /* 0x000fe200078e02ff */
[----:B------:R-:W-:Y:S01]  /*9860*/  I2IP.S8.S32.SAT R3, R23, R3, RZ ;  /* 0x0000000317037239 */ /* 0x000fe200000014ff */
[-C--:B------:R-:W-:Y:S01]  /*9870*/  IMAD R21, R5, R40.reuse, R21 ;  /* 0x0000002805157224 */ /* 0x080fe200078e0215 */
[----:B------:R-:W-:Y:S01]  /*9880*/  SHF.R.S32.HI R5, RZ, 0x18, R52 ;  /* 0x00000018ff057819 */ /* 0x000fe20000011434 */
[-C--:B------:R-:W-:Y:S01]  /*9890*/  IMAD R22, R6, R40.reuse, R22 ;  /* 0x0000002806167224 */ /* 0x080fe200078e0216 */
[----:B------:R-:W-:Y:S01]  /*98a0*/  SHF.R.S32.HI R6, RZ, 0x18, R49 ;  /* 0x00000018ff067819 */ /* 0x000fe20000011431 */
[-C--:B------:R-:W-:Y:S02]  /*98b0*/  IMAD R27, R45, R40.reuse, R27 ;  /* 0x000000282d1b7224 */ /* 0x080fe400078e021b */
[-C--:B------:R-:W-:Y:S01]  /*98c0*/  IMAD R24, R4, R40.reuse, R24 ;  /* 0x0000002804187224 */ /* 0x080fe200078e0218 */
[----:B------:R-:W-:Y:S01]  /*98d0*/  SHF.R.S32.HI R4, RZ, 0x18, R51 ;  /* 0x00000018ff047819 */ /* 0x000fe20000011433 */
[----:B------:R-:W-:Y:S01]  /*98e0*/  IMAD R25, R5, R40, R25 ;  /* 0x0000002805197224 */ /* 0x000fe200078e0219 */
[----:B------:R-:W-:Y:S01]  /*98f0*/  MOV R5, R50 ;  /* 0x0000003200057202 */ /* 0x000fe20000000f00 */
[----:B------:R-:W-:Y:S02]  /*9900*/  IMAD R31, R38, R31, RZ ;  /* 0x0000001f261f7224 */ /* 0x000fe400078e02ff */
[----:B------:R-:W-:Y:S01]  /*9910*/  IMAD R26, R4, R40, R26 ;  /* 0x00000028041a7224 */ /* 0x000fe200078e021a */
[----:B------:R-:W-:Y:S01]  /*9920*/  I2IP.S8.S32.SAT R4, R2, R0, R3 ;  /* 0x0000000002047239 */ /* 0x000fe20000001403 */
[-C--:B------:R-:W-:Y:S02]  /*9930*/  IMAD R31, R46, R40.reuse, R31 ;  /* 0x000000282e1f7224 */ /* 0x080fe400078e021f */
[----:B------:R-:W-:Y:S01]  /*9940*/  IMAD R28, R5, R40, R28 ;  /* 0x00000028051c7224 */ /* 0x000fe200078e021c */
[----:B------:R-:W-:Y:S01]  /*9950*/  I2IP.S8.S32.SAT R5, R27, R22, RZ ;  /* 0x000000161b057239 */ /* 0x000fe200000014ff */
[----:B------:R-:W-:Y:S01]  /*9960*/  IMAD R29, R6, R40, R29 ;  /* 0x00000028061d7224 */ /* 0x000fe200078e021d */
[----:B------:R-:W-:Y:S01]  /*9970*/  I2IP.S8.S32.SAT R6, R31, R26, RZ ;  /* 0x0000001a1f067239 */ /* 0x000fe200000014ff */
[----:B------:R-:W-:Y:S01]  /*9980*/  IMAD R35, R38, R35, RZ ;  /* 0x0000002326237224 */ /* 0x000fe200078e02ff */
[----:B------:R-:W-:Y:S01]  /*9990*/  I2IP.S8.S32.SAT R5, R21, R20, R5 ;  /* 0x0000001415057239 */ /* 0x000fe20000001405 */
[----:B------:R-:W-:Y:S01]  /*99a0*/  IMAD R30, R7, R40, R30 ;  /* 0x00000028071e7224 */ /* 0x000fe200078e021e */
[----:B------:R-:W-:Y:S01]  /*99b0*/  I2IP.S8.S32.SAT R6, R25, R24, R6 ;  /* 0x0000001819067239 */ /* 0x000fe20000001406 */
[----:B------:R-:W-:Y:S05]  /*99c0*/  IMAD R35, R47, R40, R35 ;  /* 0x000000282f237224 */ /* 0x000fea00078e0223 */
[----:B------:R-:W-:Y:S04]  /*99d0*/  I2IP.S8.S32.SAT R7, R35, R30, RZ ;  /* 0x0000001e23077239 */ /* 0x000fe800000014ff */
[----:B------:R-:W-:Y:S05]  /*99e0*/  I2IP.S8.S32.SAT R7, R29, R28, R7 ;  /* 0x0000001c1d077239 */ /* 0x000fea0000001407 */
        /* <DEDUP_REMOVED lines=18> */
.L_x_137:
[----:B------:R-:W-:Y:S05]  /*9b10*/  BSYNC.RECONVERGENT B0 ;  /* 0x0000000000007941 */ /* 0x000fea0003800200 */
.L_x_136:
[----:B------:R-:W-:Y:S01]  /*9b20*/  R2UR UR5, R76 ;  /* 0x000000004c0572ca */ /* 0x000fe200000e0000 */
[----:B------:R-:W-:Y:S01]  /*9b30*/  BAR.SYNC.DEFER_BLOCKING 0x1, 0x80 ;  /* 0x0042000000007b1d */ /* 0x000fe20000010000 */
[----:B------:R-:W-:Y:S01]  /*9b40*/  R2UR UR4, R77 ;  /* 0x000000004d0472ca */ /* 0x000fe200000e0000 */
[----:B------:R-:W-:Y:S01]  /*9b50*/  UISETP.NE.AND UP0, UPT, UR46, URZ, UPT ;  /* 0x000000ff2e00728c */ /* 0x000fe2000bf05270 */
[----:B------:R-:W-:Y:S02]  /*9b60*/  ISETP.NE.AND P0, PT, R79, 0x2, PT ;  /* 0x000000024f00780c */ /* 0x000fe40003f05270 */
[----:B------:R-:W-:Y:S02]  /*9b70*/  ISETP.NE.AND P1, PT, R36, 0x4, PT ;  /* 0x000000042400780c */ /* 0x000fe40003f25270 */
[----:B------:R-:W-:Y:S02]  /*9b80*/  SEL R2, RZ, 0x1, P0 ;  /* 0x00000001ff027807 */ /* 0x000fe40000000000 */
[----:B------:R-:W-:Y:S02]  /*9b90*/  SEL R0, RZ, 0x1, P1 ;  /* 0x00000001ff007807 */ /* 0x000fe40000800000 */
[----:B------:R-:W-:Y:S01]  /*9ba0*/  LOP3.LUT R83, R83, R2, RZ, 0x3c, !PT ;  /* 0x0000000253537212 */ /* 0x000fe200078e3cff */
[----:B------:R-:W-:Y:S01]  /*9bb0*/  UIADD3 UR20, UPT, UPT, UR37, UR5, URZ ;  /* 0x0000000525147290 */ /* 0x000fe2000fffe0ff */
[----:B------:R-:W-:Y:S01]  /*9bc0*/  LOP3.LUT R84, R84, R0, RZ, 0x3c, !PT ;  /* 0x0000000054547212 */ /* 0x000fe200078e3cff */
[----:B------:R-:W-:Y:S01]  /*9bd0*/  UIADD3 UR16, UPT, UPT, UR38, UR4, URZ ;  /* 0x0000000426107290 */ /* 0x000fe2000fffe0ff */
[----:B------:R-:W-:Y:S02]  /*9be0*/  SEL R79, R79, RZ, P0 ;  /* 0x000000ff4f4f7207 */ /* 0x000fe40000000000 */
[----:B------:R-:W-:Y:S01]  /*9bf0*/  SEL R36, R36, RZ, P1 ;  /* 0x000000ff24247207 */ /* 0x000fe20000800000 */
[----:B------:R-:W-:Y:S01]  /*9c00*/  UMOV UR36, UR59 ;  /* 0x0000003b00247c82 */ /* 0x000fe20008000000 */
[----:B------:R-:W-:Y:S07]  /*9c10*/  BRA.U UP0, `(.L_x_138) ;  /* 0xffffffb900c47547 */ /* 0x000fee000b83ffff */
[----:B------:R-:W-:Y:S05]  /*9c20*/  EXIT ;  /* 0x000000000000794d */ /* 0x000fea0003800000 */
.L_x_25:
[----:B--2---:R2:W3:Y:S02]  /*9c30*/  SYNCS.PHASECHK.TRANS64.TRYWAIT P0, [R0+URZ+0x160], R2 ;  /* 0x00016002000075a7 */ /* 0x0044e400080011ff */
[----:B---3--:R-:W-:Y:S05]  /*9c40*/  @!P0 NANOSLEEP.SYNCS 0x989680 ;  /* 0x009896800000895d */ /* 0x008fea0003900000 */
[----:B------:R-:W3:Y:S02]  /*9c50*/  @!P0 SYNCS.PHASECHK.TRANS64 P0, [R0+URZ+0x160], R2 ;  /* 0x00016002000085a7 */ /* 0x000ee400080010ff */
[----:B---3--:R-:W-:Y:S05]  /*9c60*/  @!P0 BRA `(.L_x_25) ;  /* 0xfffffffc00f08947 */ /* 0x008fea000383ffff */
[----:B------:R-:W-:Y:S05]  /*9c70*/  BRA `(.L_x_139) ;  /* 0xffffff7c00a47947 */ /* 0x000fea000383ffff */
.L_x_28:
[----:B-1----:R-:W-:-:S07]  /*9c80*/  MOV R0, UR33 ;  /* 0x0000002100007c02 */ /* 0x002fce0008000f00 */
.L_x_140:
[----:B-1----:R1:W2:Y:S02]  /*9c90*/  SYNCS.PHASECHK.TRANS64.TRYWAIT P0, [R0+URZ+0x50], R3 ;  /* 0x00005003000075a7 */ /* 0x0022a400080011ff */
[----:B--2---:R-:W-:Y:S05]  /*9ca0*/  @!P0 NANOSLEEP.SYNCS 0x989680 ;  /* 0x009896800000895d */ /* 0x004fea0003900000 */
[----:B------:R-:W2:Y:S02]  /*9cb0*/  @!P0 SYNCS.PHASECHK.TRANS64 P0, [R0+URZ+0x50], R3 ;  /* 0x00005003000085a7 */ /* 0x000ea400080010ff */
[----:B--2---:R-:W-:Y:S05]  /*9cc0*/  @!P0 BRA `(.L_x_140) ;  /* 0xfffffffc00f08947 */ /* 0x004fea000383ffff */
[----:B------:R-:W-:Y:S05]  /*9cd0*/  BRA `(.L_x_27) ;  /* 0xffffff7c00ec7947 */ /* 0x000fea000383ffff */
.L_x_35:
[----:B-1----:R-:W-:-:S07]  /*9ce0*/  MOV R0, UR17 ;  /* 0x0000001100007c02 */ /* 0x002fce0008000f00 */
.L_x_141:
[----:B-1----:R1:W2:Y:S02]  /*9cf0*/  SYNCS.PHASECHK.TRANS64.TRYWAIT P0, [R0+URZ+0x50], R3 ;  /* 0x00005003000075a7 */ /* 0x0022a400080011ff */
[----:B--2---:R-:W-:Y:S05]  /*9d00*/  @!P0 NANOSLEEP.SYNCS 0x989680 ;  /* 0x009896800000895d */ /* 0x004fea0003900000 */
[----:B------:R-:W2:Y:S02]  /*9d10*/  @!P0 SYNCS.PHASECHK.TRANS64 P0, [R0+URZ+0x50], R3 ;  /* 0x00005003000085a7 */ /* 0x000ea400080010ff */
[----:B--2---:R-:W-:Y:S05]  /*9d20*/  @!P0 BRA `(.L_x_141) ;  /* 0xfffffffc00f08947 */ /* 0x004fea000383ffff */
[----:B------:R-:W-:Y:S05]  /*9d30*/  BRA `(.L_x_34) ;  /* 0xffffff8000a87947 */ /* 0x000fea000383ffff */
.L_x_40:
[----:B-1----:R1:W2:Y:S02]  /*9d40*/  SYNCS.PHASECHK.TRANS64.TRYWAIT P0, [R3+URZ+0xf0], R0 ;  /* 0x0000f000030075a7 */ /* 0x0022a400080011ff */
[----:B--2---:R-:W-:Y:S05]  /*9d50*/  @!P0 NANOSLEEP.SYNCS 0x989680 ;  /* 0x009896800000895d */ /* 0x004fea0003900000 */
[----:B------:R-:W2:Y:S02]  /*9d60*/  @!P0 SYNCS.PHASECHK.TRANS64 P0, [R3+URZ+0xf0], R0 ;  /* 0x0000f000030085a7 */ /* 0x000ea400080010ff */
[----:B--2---:R-:W-:Y:S05]  /*9d70*/  @!P0 BRA `(.L_x_40) ;  /* 0xfffffffc00f08947 */ /* 0x004fea000383ffff */
[----:B------:R-:W-:Y:S05]  /*9d80*/  BRA `(.L_x_142) ;  /* 0xffffff84004c7947 */ /* 0x000fea000383ffff */
.L_x_44:
[----:B------:R-:W-:-:S07]  /*9d90*/  MOV R0, UR4 ;  /* 0x0000000400007c02 */ /* 0x000fce0008000f00 */
.L_x_143:
[----:B-1----:R1:W2:Y:S02]  /*9da0*/  SYNCS.PHASECHK.TRANS64.TRYWAIT P0, [R0+URZ], R2 ;  /* 0x00000002000075a7 */ /* 0x0022a400080011ff */
[----:B--2---:R-:W-:Y:S05]  /*9db0*/  @!P0 NANOSLEEP.SYNCS 0x989680 ;  /* 0x009896800000895d */ /* 0x004fea0003900000 */
[----:B------:R-:W2:Y:S02]  /*9dc0*/  @!P0 SYNCS.PHASECHK.TRANS64 P0, [R0+URZ], R2 ;  /* 0x00000002000085a7 */ /* 0x000ea400080010ff */
[----:B--2---:R-:W-:Y:S05]  /*9dd0*/  @!P0 BRA `(.L_x_143) ;  /* 0xfffffffc00f08947 */ /* 0x004fea000383ffff */
[----:B------:R-:W-:Y:S05]  /*9de0*/  BRA `(.L_x_144) ;  /* 0xffffff8800f87947 */ /* 0x000fea000383ffff */
.L_x_45:
[----:B------:R-:W-:-:S07]  /*9df0*/  MOV R0, UR5 ;  /* 0x0000000500007c02 */ /* 0x000fce0008000f00 */
.L_x_145:
[----:B-1----:R1:W2:Y:S02]  /*9e00*/  SYNCS.PHASECHK.TRANS64.TRYWAIT P0, [R0+URZ], R3 ;  /* 0x00000003000075a7 */ /* 0x0022a400080011ff */
[----:B--2---:R-:W-:Y:S05]  /*9e10*/  @!P0 NANOSLEEP.SYNCS 0x989680 ;  /* 0x009896800000895d */ /* 0x004fea0003900000 */
[----:B------:R-:W2:Y:S02]  /*9e20*/  @!P0 SYNCS.PHASECHK.TRANS64 P0, [R0+URZ], R3 ;  /* 0x00000003000085a7 */ /* 0x000ea400080010ff */
[----:B--2---:R-:W-:Y:S05]  /*9e30*/  @!P0 BRA `(.L_x_145) ;  /* 0xfffffffc00f08947 */ /* 0x004fea000383ffff */
[----:B------:R-:W-:Y:S05]  /*9e40*/  BRA `(.L_x_146) ;  /* 0xffffff8c00047947 */ /* 0x000fea000383ffff */
.L_x_46:
[----:B------:R-:W-:-:S07]  /*9e50*/  MOV R0, UR5 ;  /* 0x0000000500007c02 */ /* 0x000fce0008000f00 */
.L_x_147:
[----:B-1----:R1:W2:Y:S02]  /*9e60*/  SYNCS.PHASECHK.TRANS64.TRYWAIT P0, [R0+URZ], R3 ;  /* 0x00000003000075a7 */ /* 0x0022a400080011ff */
[----:B--2---:R-:W-:Y:S05]  /*9e70*/  @!P0 NANOSLEEP.SYNCS 0x989680 ;  /* 0x009896800000895d */ /* 0x004fea0003900000 */
[----:B------:R-:W2:Y:S02]  /*9e80*/  @!P0 SYNCS.PHASECHK.TRANS64 P0, [R0+URZ], R3 ;  /* 0x00000003000085a7 */ /* 0x000ea400080010ff */
[----:B--2---:R-:W-:Y:S05]  /*9e90*/  @!P0 BRA `(.L_x_147) ;  /* 0xfffffffc00f08947 */ /* 0x004fea000383ffff */
[----:B------:R-:W-:Y:S05]  /*9ea0*/  BRA `(.L_x_148) ;  /* 0xffffff8c00107947 */ /* 0x000fea000383ffff */
.L_x_47:
[----:B------:R-:W-:-:S07]  /*9eb0*/  MOV R0, UR5 ;  /* 0x0000000500007c02 */ /* 0x000fce0008000f00 */
.L_x_149:
[----:B-1----:R1:W2:Y:S02]  /*9ec0*/  SYNCS.PHASECHK.TRANS64.TRYWAIT P0, [R0+URZ], R3 ;  /* 0x00000003000075a7 */ /* 0x0022a400080011ff */
[----:B--2---:R-:W-:Y:S05]  /*9ed0*/  @!P0 NANOSLEEP.SYNCS 0x989680 ;  /* 0x009896800000895d */ /* 0x004fea0003900000 */
[----:B------:R-:W2:Y:S02]  /*9ee0*/  @!P0 SYNCS.PHASECHK.TRANS64 P0, [R0+URZ], R3 ;  /* 0x00000003000085a7 */ /* 0x000ea400080010ff */
[----:B--2---:R-:W-:Y:S05]  /*9ef0*/  @!P0 BRA `(.L_x_149) ;  /* 0xfffffffc00f08947 */ /* 0x004fea000383ffff */
[----:B------:R-:W-:Y:S05]  /*9f00*/  BRA `(.L_x_150) ;  /* 0xffffff8c001c7947 */ /* 0x000fea000383ffff */
.L_x_48:
[----:B------:R-:W-:-:S07]  /*9f10*/  MOV R0, UR5 ;  /* 0x0000000500007c02 */ /* 0x000fce0008000f00 */
.L_x_151:
[----:B-1----:R1:W2:Y:S02]  /*9f20*/  SYNCS.PHASECHK.TRANS64.TRYWAIT P0, [R0+URZ], R3 ;  /* 0x00000003000075a7 */ /* 0x0022a400080011ff */
[----:B--2---:R-:W-:Y:S05]  /*9f30*/  @!P0 NANOSLEEP.SYNCS 0x989680 ;  /* 0x009896800000895d */ /* 0x004fea0003900000 */
[----:B------:R-:W2:Y:S02]  /*9f40*/  @!P0 SYNCS.PHASECHK.TRANS64 P0, [R0+URZ], R3 ;  /* 0x00000003000085a7 */ /* 0x000ea400080010ff */
[----:B--2---:R-:W-:Y:S05]  /*9f50*/  @!P0 BRA `(.L_x_151) ;  /* 0xfffffffc00f08947 */ /* 0x004fea000383ffff */
[----:B------:R-:W-:Y:S05]  /*9f60*/  BRA `(.L_x_152) ;  /* 0xffffff8c00287947 */ /* 0x000fea000383ffff */
.L_x_49:
[----:B------:R-:W-:-:S07]  /*9f70*/  MOV R0, UR5 ;  /* 0x0000000500007c02 */ /* 0x000fce0008000f00 */
.L_x_153:
[----:B-1----:R1:W2:Y:S02]  /*9f80*/  SYNCS.PHASECHK.TRANS64.TRYWAIT P0, [R0+URZ], R3 ;  /* 0x00000003000075a7 */ /* 0x0022a400080011ff */
[----:B--2---:R-:W-:Y:S05]  /*9f90*/  @!P0 NANOSLEEP.SYNCS 0x989680 ;  /* 0x009896800000895d */ /* 0x004fea0003900000 */
[----:B------:R-:W2:Y:S02]  /*9fa0*/  @!P0 SYNCS.PHASECHK.TRANS64 P0, [R0+URZ], R3 ;  /* 0x00000003000085a7 */ /* 0x000ea400080010ff */
[----:B--2---:R-:W-:Y:S05]  /*9fb0*/  @!P0 BRA `(.L_x_153) ;  /* 0xfffffffc00f08947 */ /* 0x004fea000383ffff */
[----:B------:R-:W-:Y:S05]  /*9fc0*/  BRA `(.L_x_154) ;  /* 0xffffff8c00347947 */ /* 0x000fea000383ffff */
.L_x_50:
[----:B------:R-:W-:-:S07]  /*9fd0*/  MOV R0, UR5 ;  /* 0x0000000500007c02 */ /* 0x000fce0008000f00 */
.L_x_155:
[----:B-1----:R1:W2:Y:S02]  /*9fe0*/  SYNCS.PHASECHK.TRANS64.TRYWAIT P0, [R0+URZ], R3 ;  /* 0x00000003000075a7 */ /* 0x0022a400080011ff */
[----:B--2---:R-:W-:Y:S05]  /*9ff0*/  @!P0 NANOSLEEP.SYNCS 0x989680 ;  /* 0x009896800000895d */ /* 0x004fea0003900000 */
[----:B------:R-:W2:Y:S02]  /*a000*/  @!P0 SYNCS.PHASECHK.TRANS64 P0, [R0+URZ], R3 ;  /* 0x00000003000085a7 */ /* 0x000ea400080010ff */
[----:B--2---:R-:W-:Y:S05]  /*a010*/  @!P0 BRA `(.L_x_155) ;  /* 0xfffffffc00f08947 */ /* 0x004fea000383ffff */
[----:B------:R-:W-:Y:S05]  /*a020*/  BRA `(.L_x_156) ;  /* 0xffffff8c00407947 */ /* 0x000fea000383ffff */
.L_x_51:
[----:B------:R-:W-:-:S07]  /*a030*/  MOV R0, UR5 ;  /* 0x0000000500007c02 */ /* 0x000fce0008000f00 */
.L_x_157:
[----:B-1----:R1:W2:Y:S02]  /*a040*/  SYNCS.PHASECHK.TRANS64.TRYWAIT P0, [R0+URZ], R3 ;  /* 0x00000003000075a7 */ /* 0x0022a400080011ff */
[----:B--2---:R-:W-:Y:S05]  /*a050*/  @!P0 NANOSLEEP.SYNCS 0x989680 ;  /* 0x009896800000895d */ /* 0x004fea0003900000 */
[----:B------:R-:W2:Y:S02]  /*a060*/  @!P0 SYNCS.PHASECHK.TRANS64 P0, [R0+URZ], R3 ;  /* 0x00000003000085a7 */ /* 0x000ea400080010ff */
[----:B--2---:R-:W-:Y:S05]  /*a070*/  @!P0 BRA `(.L_x_157) ;  /* 0xfffffffc00f08947 */ /* 0x004fea000383ffff */
[----:B------:R-:W-:Y:S05]  /*a080*/  BRA `(.L_x_158) ;  /* 0xffffff8c004c7947 */ /* 0x000fea000383ffff */
.L_x_52:
[----:B------:R-:W-:-:S07]  /*a090*/  MOV R0, UR5 ;  /* 0x0000000500007c02 */ /* 0x000fce0008000f00 */
.L_x_159:
[----:B-1----:R1:W2:Y:S02]  /*a0a0*/  SYNCS.PHASECHK.TRANS64.TRYWAIT P0, [R0+URZ], R3 ;  /* 0x00000003000075a7 */ /* 0x0022a400080011ff */
[----:B--2---:R-:W-:Y:S05]  /*a0b0*/  @!P0 NANOSLEEP.SYNCS 0x989680 ;  /* 0x009896800000895d */ /* 0x004fea0003900000 */
[----:B------:R-:W2:Y:S02]  /*a0c0*/  @!P0 SYNCS.PHASECHK.TRANS64 P0, [R0+URZ], R3 ;  /* 0x00000003000085a7 */ /* 0x000ea400080010ff */
[----:B--2---:R-:W-:Y:S05]  /*a0d0*/  @!P0 BRA `(.L_x_159) ;  /* 0xfffffffc00f08947 */ /* 0x004fea000383ffff */
[----:B------:R-:W-:Y:S05]  /*a0e0*/  BRA `(.L_x_160) ;  /* 0xffffff8c00587947 */ /* 0x000fea000383ffff */
.L_x_55:
[----:B-1----:R1:W2:Y:S02]  /*a0f0*/  SYNCS.PHASECHK.TRANS64.TRYWAIT P0, [R2+URZ+0x150], R4 ;  /* 0x00015004020075a7 */ /* 0x0022a400080011ff */
[----:B--2---:R-:W-:Y:S05]  /*a100*/  @!P0 NANOSLEEP.SYNCS 0x989680 ;  /* 0x009896800000895d */ /* 0x004fea0003900000 */
[----:B------:R-:W2:Y:S02]  /*a110*/  @!P0 SYNCS.PHASECHK.TRANS64 P0, [R2+URZ+0x150], R4 ;  /* 0x00015004020085a7 */ /* 0x000ea400080010ff */
[----:B--2---:R-:W-:Y:S05]  /*a120*/  @!P0 BRA `(.L_x_55) ;  /* 0xfffffffc00f08947 */ /* 0x004fea000383ffff */
[----:B------:R-:W-:Y:S05]  /*a130*/  BRA `(.L_x_161) ;  /* 0xffffff8c00b47947 */ /* 0x000fea000383ffff */
.L_x_56:
[----:B------:R-:W-:-:S07]  /*a140*/  MOV R2, UR4 ;  /* 0x0000000400027c02 */ /* 0x000fce0008000f00 */
.L_x_162:
[----:B-1----:R1:W2:Y:S02]  /*a150*/  SYNCS.PHASECHK.TRANS64.TRYWAIT P0, [R2+URZ+0x100], R5 ;  /* 0x00010005020075a7 */ /* 0x0022a400080011ff */
[----:B--2---:R-:W-:Y:S05]  /*a160*/  @!P0 NANOSLEEP.SYNCS 0x989680 ;  /* 0x009896800000895d */ /* 0x004fea0003900000 */
[----:B------:R-:W2:Y:S02]  /*a170*/  @!P0 SYNCS.PHASECHK.TRANS64 P0, [R2+URZ+0x100], R5 ;  /* 0x00010005020085a7 */ /* 0x000ea400080010ff */
[----:B--2---:R-:W-:Y:S05]  /*a180*/  @!P0 BRA `(.L_x_162) ;  /* 0xfffffffc00f08947 */ /* 0x004fea000383ffff */
[----:B------:R-:W-:Y:S05]  /*a190*/  BRA `(.L_x_163) ;  /* 0xffffff8c00c47947 */ /* 0x000fea000383ffff */
.L_x_57:
[----:B-1----:R1:W2:Y:S02]  /*a1a0*/  SYNCS.PHASECHK.TRANS64.TRYWAIT P1, [R2+URZ+0xf0], R4 ;  /* 0x0000f004020075a7 */ /* 0x0022a400080211ff */
[----:B--2---:R-:W-:Y:S05]  /*a1b0*/  @!P1 NANOSLEEP.SYNCS 0x989680 ;  /* 0x009896800000995d */ /* 0x004fea0003900000 */
[----:B------:R-:W2:Y:S02]  /*a1c0*/  @!P1 SYNCS.PHASECHK.TRANS64 P1, [R2+URZ+0xf0], R4 ;  /* 0x0000f004020095a7 */ /* 0x000ea400080210ff */
[----:B--2---:R-:W-:Y:S05]  /*a1d0*/  @!P1 BRA `(.L_x_57) ;  /* 0xfffffffc00f09947 */ /* 0x004fea000383ffff */
[----:B------:R-:W-:Y:S05]  /*a1e0*/  BRA `(.L_x_164) ;  /* 0xffffff8c00f47947 */ /* 0x000fea000383ffff */
.L_x_60:
[----:B------:R-:W-:-:S07]  /*a1f0*/  MOV R0, UR4 ;  /* 0x0000000400007c02 */ /* 0x000fce0008000f00 */
.L_x_165:
[----:B-1----:R1:W2:Y:S02]  /*a200*/  SYNCS.PHASECHK.TRANS64.TRYWAIT P0, [R0+URZ+0x100], R2 ;  /* 0x00010002000075a7 */ /* 0x0022a400080011ff */
[----:B--2---:R-:W-:Y:S05]  /*a210*/  @!P0 NANOSLEEP.SYNCS 0x989680 ;  /* 0x009896800000895d */ /* 0x004fea0003900000 */
[----:B------:R-:W2:Y:S02]  /*a220*/  @!P0 SYNCS.PHASECHK.TRANS64 P0, [R0+URZ+0x100], R2 ;  /* 0x00010002000085a7 */ /* 0x000ea400080010ff */
[----:B--2---:R-:W-:Y:S05]  /*a230*/  @!P0 BRA `(.L_x_165) ;  /* 0xfffffffc00f08947 */ /* 0x004fea000383ffff */
[----:B------:R-:W-:Y:S05]  /*a240*/  BRA `(.L_x_59) ;  /* 0xffffff9000487947 */ /* 0x000fea000383ffff */
.L_x_67:
[----:B-1----:R1:W2:Y:S02]  /*a250*/  SYNCS.PHASECHK.TRANS64.TRYWAIT P1, [R0+URZ+0xf0], R2 ;  /* 0x0000f002000075a7 */ /* 0x0022a400080211ff */
[----:B--2---:R-:W-:Y:S05]  /*a260*/  @!P1 NANOSLEEP.SYNCS 0x989680 ;  /* 0x009896800000995d */ /* 0x004fea0003900000 */
[----:B------:R-:W2:Y:S02]  /*a270*/  @!P1 SYNCS.PHASECHK.TRANS64 P1, [R0+URZ+0xf0], R2 ;  /* 0x0000f002000095a7 */ /* 0x000ea400080210ff */
[----:B--2---:R-:W-:Y:S05]  /*a280*/  @!P1 BRA `(.L_x_67) ;  /* 0xfffffffc00f09947 */ /* 0x004fea000383ffff */
[----:B------:R-:W-:Y:S05]  /*a290*/  BRA `(.L_x_166) ;  /* 0xffffff9400ac7947 */ /* 0x000fea000383ffff */
.L_x_68:
[----:B------:R-:W-:-:S07]  /*a2a0*/  MOV R2, UR23 ;  /* 0x0000001700027c02 */ /* 0x000fce0008000f00 */
.L_x_167:
[----:B-1----:R1:W2:Y:S02]  /*a2b0*/  SYNCS.PHASECHK.TRANS64.TRYWAIT P0, [R2+URZ+0x130], R0 ;  /* 0x00013000020075a7 */ /* 0x0022a400080011ff */
[----:B--2---:R-:W-:Y:S05]  /*a2c0*/  @!P0 NANOSLEEP.SYNCS 0x989680 ;  /* 0x009896800000895d */ /* 0x004fea0003900000 */
[----:B------:R-:W2:Y:S02]  /*a2d0*/  @!P0 SYNCS.PHASECHK.TRANS64 P0, [R2+URZ+0x130], R0 ;  /* 0x00013000020085a7 */ /* 0x000ea400080010ff */
[----:B--2---:R-:W-:Y:S05]  /*a2e0*/  @!P0 BRA `(.L_x_167) ;  /* 0xfffffffc00f08947 */ /* 0x004fea000383ffff */
[----:B------:R-:W-:Y:S05]  /*a2f0*/  BRA `(.L_x_168) ;  /* 0xffffff9400fc7947 */ /* 0x000fea000383ffff */
.L_x_71:
[----:B------:R-:W-:Y:S07]  /*a300*/  MOV R0, UR5 ;  /* 0x0000000500007c02 */ /* 0x000fee0008000f00 */
.L_x_169:
[----:B-1----:R1:W2:Y:S02]  /*a310*/  SYNCS.PHASECHK.TRANS64.TRYWAIT P0, [R0+URZ], R2 ;  /* 0x00000002000075a7 */ /* 0x0022a400080011ff */
[----:B--2---:R-:W-:Y:S05]  /*a320*/  @!P0 NANOSLEEP.SYNCS 0x989680 ;  /* 0x009896800000895d */ /* 0x004fea0003900000 */
[----:B------:R-:W2:Y:S02]  /*a330*/  @!P0 SYNCS.PHASECHK.TRANS64 P0, [R0+URZ], R2 ;  /* 0x00000002000085a7 */ /* 0x000ea400080010ff */
[----:B--2---:R-:W-:Y:S05]  /*a340*/  @!P0 BRA `(.L_x_169) ;  /* 0xfffffffc00f08947 */ /* 0x004fea000383ffff */
[----:B------:R-:W-:Y:S05]  /*a350*/  BRA `(.L_x_70) ;  /* 0xffffff9800187947 */ /* 0x000fea000383ffff */
.L_x_74:
[----:B------:R-:W-:-:S07]  /*a360*/  MOV R0, UR4 ;  /* 0x0000000400007c02 */ /* 0x000fce0008000f00 */
.L_x_170:
[----:B--2---:R2:W4:Y:S02]  /*a370*/  SYNCS.PHASECHK.TRANS64.TRYWAIT P0, [R0+URZ], R2 ;  /* 0x00000002000075a7 */ /* 0x00452400080011ff */
[----:B----4-:R-:W-:Y:S05]  /*a380*/  @!P0 NANOSLEEP.SYNCS 0x989680 ;  /* 0x009896800000895d */ /* 0x010fea0003900000 */
[----:B------:R-:W4:Y:S02]  /*a390*/  @!P0 SYNCS.PHASECHK.TRANS64 P0, [R0+URZ], R2 ;  /* 0x00000002000085a7 */ /* 0x000f2400080010ff */
[----:B----4-:R-:W-:Y:S05]  /*a3a0*/  @!P0 BRA `(.L_x_170) ;  /* 0xfffffffc00f08947 */ /* 0x010fea000383ffff */
[----:B------:R-:W-:Y:S05]  /*a3b0*/  BRA `(.L_x_171) ;  /* 0xffffff9800cc7947 */ /* 0x000fea000383ffff */
.L_x_75:
[----:B------:R-:W-:-:S07]  /*a3c0*/  MOV R0, UR5 ;  /* 0x0000000500007c02 */ /* 0x000fce0008000f00 */
.L_x_172:
[----:B-1----:R1:W2:Y:S02]  /*a3d0*/  SYNCS.PHASECHK.TRANS64.TRYWAIT P0, [R0+URZ], R3 ;  /* 0x00000003000075a7 */ /* 0x0022a400080011ff */
[----:B--2---:R-:W-:Y:S05]  /*a3e0*/  @!P0 NANOSLEEP.SYNCS 0x989680 ;  /* 0x009896800000895d */ /* 0x004fea0003900000 */
[----:B------:R-:W2:Y:S02]  /*a3f0*/  @!P0 SYNCS.PHASECHK.TRANS64 P0, [R0+URZ], R3 ;  /* 0x00000003000085a7 */ /* 0x000ea400080010ff */
[----:B--2---:R-:W-:Y:S05]  /*a400*/  @!P0 BRA `(.L_x_172) ;  /* 0xfffffffc00f08947 */ /* 0x004fea000383ffff */
[----:B------:R-:W-:Y:S05]  /*a410*/  BRA `(.L_x_173) ;  /* 0xffffff9800d87947 */ /* 0x000fea000383ffff */
.L_x_76:
[----:B------:R-:W-:-:S07]  /*a420*/  MOV R0, UR5 ;  /* 0x0000000500007c02 */ /* 0x000fce0008000f00 */
.L_x_174:
[----:B-1----:R1:W2:Y:S02]  /*a430*/  SYNCS.PHASECHK.TRANS64.TRYWAIT P0, [R0+URZ], R3 ;  /* 0x00000003000075a7 */ /* 0x0022a400080011ff */
[----:B--2---:R-:W-:Y:S05]  /*a440*/  @!P0 NANOSLEEP.SYNCS 0x989680 ;  /* 0x009896800000895d */ /* 0x004fea0003900000 */
[----:B------:R-:W2:Y:S02]  /*a450*/  @!P0 SYNCS.PHASECHK.TRANS64 P0, [R0+URZ], R3 ;  /* 0x00000003000085a7 */ /* 0x000ea400080010ff */
[----:B--2---:R-:W-:Y:S05]  /*a460*/  @!P0 BRA `(.L_x_174) ;  /* 0xfffffffc00f08947 */ /* 0x004fea000383ffff */
[----:B------:R-:W-:Y:S05]  /*a470*/  BRA `(.L_x_175) ;  /* 0xffffff9800e47947 */ /* 0x000fea000383ffff */
.L_x_77:
[----:B-1----:R-:W-:-:S07]  /*a480*/  MOV R0, UR4 ;  /* 0x0000000400007c02 */ /* 0x002fce0008000f00 */
.L_x_176:
[----:B-1----:R1:W2:Y:S02]  /*a490*/  SYNCS.PHASECHK.TRANS64.TRYWAIT P0, [R0+URZ], R2 ;  /* 0x00000002000075a7 */ /* 0x0022a400080011ff */
[----:B--2---:R-:W-:Y:S05]  /*a4a0*/  @!P0 NANOSLEEP.SYNCS 0x989680 ;  /* 0x009896800000895d */ /* 0x004fea0003900000 */
[----:B------:R-:W2:Y:S02]  /*a4b0*/  @!P0 SYNCS.PHASECHK.TRANS64 P0, [R0+URZ], R2 ;  /* 0x00000002000085a7 */ /* 0x000ea400080010ff */
[----:B--2---:R-:W-:Y:S05]  /*a4c0*/  @!P0 BRA `(.L_x_176) ;  /* 0xfffffffc00f08947 */ /* 0x004fea000383ffff */
[----:B------:R-:W-:Y:S05]  /*a4d0*/  BRA `(.L_x_177) ;  /* 0xffffff9800f07947 */ /* 0x000fea000383ffff */
.L_x_82:
[----:B--2---:R2:W3:Y:S02]  /*a4e0*/  SYNCS.PHASECHK.TRANS64.TRYWAIT P0, [R12+URZ+0xf0], R0 ;  /* 0x0000f0000c0075a7 */ /* 0x0044e400080011ff */
[----:B---3--:R-:W-:Y:S05]  /*a4f0*/  @!P0 NANOSLEEP.SYNCS 0x989680 ;  /* 0x009896800000895d */ /* 0x008fea0003900000 */
[----:B------:R-:W3:Y:S02]  /*a500*/  @!P0 SYNCS.PHASECHK.TRANS64 P0, [R12+URZ+0xf0], R0 ;  /* 0x0000f0000c0085a7 */ /* 0x000ee400080010ff */
[----:B---3--:R-:W-:Y:S05]  /*a510*/  @!P0 BRA `(.L_x_82) ;  /* 0xfffffffc00f08947 */ /* 0x008fea000383ffff */
[----:B------:R-:W-:Y:S05]  /*a520*/  BRA `(.L_x_178) ;  /* 0xffffffa000107947 */ /* 0x000fea000383ffff */
.L_x_85:
[----:B-1----:R-:W-:Y:S07]  /*a530*/  MOV R0, UR21 ;  /* 0x0000001500007c02 */ /* 0x002fee0008000f00 */
.L_x_179:
[----:B-1----:R1:W2:Y:S02]  /*a540*/  SYNCS.PHASECHK.TRANS64.TRYWAIT P2, [R0+URZ+0xe8], R6 ;  /* 0x0000e806000075a7 */ /* 0x0022a400080411ff */
[----:B--2---:R-:W-:Y:S05]  /*a550*/  @!P2 NANOSLEEP.SYNCS 0x989680 ;  /* 0x009896800000a95d */ /* 0x004fea0003900000 */
[----:B------:R-:W2:Y:S02]  /*a560*/  @!P2 SYNCS.PHASECHK.TRANS64 P2, [R0+URZ+0xe8], R6 ;  /* 0x0000e8060000a5a7 */ /* 0x000ea400080410ff */
[----:B--2---:R-:W-:Y:S05]  /*a570*/  @!P2 BRA `(.L_x_179) ;  /* 0xfffffffc00f0a947 */ /* 0x004fea000383ffff */
[----:B------:R-:W-:Y:S05]  /*a580*/  BRA `(.L_x_84) ;  /* 0xffffffa400787947 */ /* 0x000fea000383ffff */
.L_x_88:
[----:B------:R-:W-:Y:S07]  /*a590*/  MOV R0, UR21 ;  /* 0x0000001500007c02 */ /* 0x000fee0008000f00 */
.L_x_180:
[----:B-1----:R1:W2:Y:S02]  /*a5a0*/  SYNCS.PHASECHK.TRANS64.TRYWAIT P0, [R0+URZ+0xc0], R9 ;  /* 0x0000c009000075a7 */ /* 0x0022a400080011ff */
[----:B--2---:R-:W-:Y:S05]  /*a5b0*/  @!P0 NANOSLEEP.SYNCS 0x989680 ;  /* 0x009896800000895d */ /* 0x004fea0003900000 */
[----:B------:R-:W2:Y:S02]  /*a5c0*/  @!P0 SYNCS.PHASECHK.TRANS64 P0, [R0+URZ+0xc0], R9 ;  /* 0x0000c009000085a7 */ /* 0x000ea400080010ff */
[----:B--2---:R-:W-:Y:S05]  /*a5d0*/  @!P0 BRA `(.L_x_180) ;  /* 0xfffffffc00f08947 */ /* 0x004fea000383ffff */
[----:B------:R-:W-:Y:S05]  /*a5e0*/  BRA `(.L_x_181) ;  /* 0xffffffa400d47947 */ /* 0x000fea000383ffff */
.L_x_89:
[----:B------:R-:W-:Y:S07]  /*a5f0*/  MOV R0, UR21 ;  /* 0x0000001500007c02 */ /* 0x000fee0008000f00 */
.L_x_182:
[----:B-1----:R1:W2:Y:S02]  /*a600*/  SYNCS.PHASECHK.TRANS64.TRYWAIT P0, [R0+URZ+0xc8], R9 ;  /* 0x0000c809000075a7 */ /* 0x0022a400080011ff */
[----:B--2---:R-:W-:Y:S05]  /*a610*/  @!P0 NANOSLEEP.SYNCS 0x989680 ;  /* 0x009896800000895d */ /* 0x004fea0003900000 */
[----:B------:R-:W2:Y:S02]  /*a620*/  @!P0 SYNCS.PHASECHK.TRANS64 P0, [R0+URZ+0xc8], R9 ;  /* 0x0000c809000085a7 */ /* 0x000ea400080010ff */
[----:B--2---:R-:W-:Y:S05]  /*a630*/  @!P0 BRA `(.L_x_182) ;  /* 0xfffffffc00f08947 */ /* 0x004fea000383ffff */
[----:B------:R-:W-:Y:S05]  /*a640*/  BRA `(.L_x_183) ;  /* 0xffffffa800107947 */ /* 0x000fea000383ffff */
.L_x_90:
[----:B------:R-:W-:Y:S07]  /*a650*/  MOV R0, UR21 ;  /* 0x0000001500007c02 */ /* 0x000fee0008000f00 */
.L_x_184:
[----:B-1----:R1:W2:Y:S02]  /*a660*/  SYNCS.PHASECHK.TRANS64.TRYWAIT P0, [R0+URZ+0xd0], R9 ;  /* 0x0000d009000075a7 */ /* 0x0022a400080011ff */
[----:B--2---:R-:W-:Y:S05]  /*a670*/  @!P0 NANOSLEEP.SYNCS 0x989680 ;  /* 0x009896800000895d */ /* 0x004fea0003900000 */
[----:B------:R-:W2:Y:S02]  /*a680*/  @!P0 SYNCS.PHASECHK.TRANS64 P0, [R0+URZ+0xd0], R9 ;  /* 0x0000d009000085a7 */ /* 0x000ea400080010ff */
[----:B--2---:R-:W-:Y:S05]  /*a690*/  @!P0 BRA `(.L_x_184) ;  /* 0xfffffffc00f08947 */ /* 0x004fea000383ffff */
[----:B------:R-:W-:Y:S05]  /*a6a0*/  BRA `(.L_x_185) ;  /* 0xffffffa800587947 */ /* 0x000fea000383ffff */
.L_x_91:
[----:B------:R-:W-:Y:S07]  /*a6b0*/  MOV R0, UR21 ;  /* 0x0000001500007c02 */ /* 0x000fee0008000f00 */
.L_x_186:
[----:B-1----:R1:W2:Y:S02]  /*a6c0*/  SYNCS.PHASECHK.TRANS64.TRYWAIT P0, [R0+URZ+0xd8], R9 ;  /* 0x0000d809000075a7 */ /* 0x0022a400080011ff */
[----:B--2---:R-:W-:Y:S05]  /*a6d0*/  @!P0 NANOSLEEP.SYNCS 0x989680 ;  /* 0x009896800000895d */ /* 0x004fea0003900000 */
[----:B------:R-:W2:Y:S02]  /*a6e0*/  @!P0 SYNCS.PHASECHK.TRANS64 P0, [R0+URZ+0xd8], R9 ;  /* 0x0000d809000085a7 */ /* 0x000ea400080010ff */
[----:B--2---:R-:W-:Y:S05]  /*a6f0*/  @!P0 BRA `(.L_x_186) ;  /* 0xfffffffc00f08947 */ /* 0x004fea000383ffff */
[----:B------:R-:W-:Y:S05]  /*a700*/  BRA `(.L_x_187) ;  /* 0xffffffa8009c7947 */ /* 0x000fea000383ffff */
.L_x_93:
[----:B------:R-:W-:-:S07]  /*a710*/  MOV R0, UR21 ;  /* 0x0000001500007c02 */ /* 0x000fce0008000f00 */
.L_x_188:
[----:B-1----:R1:W3:Y:S02]  /*a720*/  SYNCS.PHASECHK.TRANS64.TRYWAIT P0, [R0+URZ+0xc0], R2 ;  /* 0x0000c002000075a7 */ /* 0x0022e400080011ff */
[----:B---3--:R-:W-:Y:S05]  /*a730*/  @!P0 NANOSLEEP.SYNCS 0x989680 ;  /* 0x009896800000895d */ /* 0x008fea0003900000 */
[----:B------:R-:W3:Y:S02]  /*a740*/  @!P0 SYNCS.PHASECHK.TRANS64 P0, [R0+URZ+0xc0], R2 ;  /* 0x0000c002000085a7 */ /* 0x000ee400080010ff */
[----:B---3--:R-:W-:Y:S05]  /*a750*/  @!P0 BRA `(.L_x_188) ;  /* 0xfffffffc00f08947 */ /* 0x008fea000383ffff */
[----:B------:R-:W-:Y:S05]  /*a760*/  BRA `(.L_x_189) ;  /* 0xffffffac00147947 */ /* 0x000fea000383ffff */
.L_x_94:
[----:B-1----:R-:W-:-:S07]  /*a770*/  MOV R0, UR21 ;  /* 0x0000001500007c02 */ /* 0x002fce0008000f00 */
.L_x_190:
[----:B-1----:R1:W3:Y:S02]  /*a780*/  SYNCS.PHASECHK.TRANS64.TRYWAIT P0, [R0+URZ+0xc8], R2 ;  /* 0x0000c802000075a7 */ /* 0x0022e400080011ff */
[----:B---3--:R-:W-:Y:S05]  /*a790*/  @!P0 NANOSLEEP.SYNCS 0x989680 ;  /* 0x009896800000895d */ /* 0x008fea0003900000 */
[----:B------:R-:W3:Y:S02]  /*a7a0*/  @!P0 SYNCS.PHASECHK.TRANS64 P0, [R0+URZ+0xc8], R2 ;  /* 0x0000c802000085a7 */ /* 0x000ee400080010ff */
[----:B---3--:R-:W-:Y:S05]  /*a7b0*/  @!P0 BRA `(.L_x_190) ;  /* 0xfffffffc00f08947 */ /* 0x008fea000383ffff */
[----:B------:R-:W-:Y:S05]  /*a7c0*/  BRA `(.L_x_191) ;  /* 0xffffffac00047947 */ /* 0x000fea000383ffff */
.L_x_95:
[----:B-1----:R-:W-:-:S07]  /*a7d0*/  MOV R0, UR21 ;  /* 0x0000001500007c02 */ /* 0x002fce0008000f00 */
.L_x_192:
[----:B-1----:R1:W3:Y:S02]  /*a7e0*/  SYNCS.PHASECHK.TRANS64.TRYWAIT P0, [R0+URZ+0xd0], R2 ;  /* 0x0000d002000075a7 */ /* 0x0022e400080011ff */
[----:B---3--:R-:W-:Y:S05]  /*a7f0*/  @!P0 NANOSLEEP.SYNCS 0x989680 ;  /* 0x009896800000895d */ /* 0x008fea0003900000 */
[----:B------:R-:W3:Y:S02]  /*a800*/  @!P0 SYNCS.PHASECHK.TRANS64 P0, [R0+URZ+0xd0], R2 ;  /* 0x0000d002000085a7 */ /* 0x000ee400080010ff */
[----:B---3--:R-:W-:Y:S05]  /*a810*/  @!P0 BRA `(.L_x_192) ;  /* 0xfffffffc00f08947 */ /* 0x008fea000383ffff */
[----:B------:R-:W-:Y:S05]  /*a820*/  BRA `(.L_x_193) ;  /* 0xffffffa800f47947 */ /* 0x000fea000383ffff */
.L_x_97:
[----:B-1----:R1:W2:Y:S02]  /*a830*/  SYNCS.PHASECHK.TRANS64.TRYWAIT P0, [R3+URZ+0xf0], R0 ;  /* 0x0000f000030075a7 */ /* 0x0022a400080011ff */
[----:B--2---:R-:W-:Y:S05]  /*a840*/  @!P0 NANOSLEEP.SYNCS 0x989680 ;  /* 0x009896800000895d */ /* 0x004fea0003900000 */
[----:B------:R-:W2:Y:S02]  /*a850*/  @!P0 SYNCS.PHASECHK.TRANS64 P0, [R3+URZ+0xf0], R0 ;  /* 0x0000f000030085a7 */ /* 0x000ea400080010ff */
[----:B--2---:R-:W-:Y:S05]  /*a860*/  @!P0 BRA `(.L_x_97) ;  /* 0xfffffffc00f08947 */ /* 0x004fea000383ffff */
[----:B------:R-:W-:Y:S05]  /*a870*/  BRA `(.L_x_194) ;  /* 0xffffffac00c07947 */ /* 0x000fea000383ffff */
.L_x_108:
[----:B-1----:R1:W2:Y:S02]  /*a880*/  SYNCS.PHASECHK.TRANS64.TRYWAIT P1, [R2+URZ+0xa0], R0 ;  /* 0x0000a000020075a7 */ /* 0x0022a400080211ff */
[----:B--2---:R-:W-:Y:S05]  /*a890*/  @!P1 NANOSLEEP.SYNCS 0x989680 ;  /* 0x009896800000995d */ /* 0x004fea0003900000 */
[----:B------:R-:W2:Y:S02]  /*a8a0*/  @!P1 SYNCS.PHASECHK.TRANS64 P1, [R2+URZ+0xa0], R0 ;  /* 0x0000a000020095a7 */ /* 0x000ea400080210ff */
[----:B--2---:R-:W-:Y:S05]  /*a8b0*/  @!P1 BRA `(.L_x_108) ;  /* 0xfffffffc00f09947 */ /* 0x004fea000383ffff */
[----:B------:R-:W-:Y:S05]  /*a8c0*/  BRA `(.L_x_107) ;  /* 0xffffffbc00347947 */ /* 0x000fea000383ffff */
.L_x_110:
[----:B-1----:R1:W2:Y:S02]  /*a8d0*/  SYNCS.PHASECHK.TRANS64.TRYWAIT P0, [R52+URZ+0x110], R3 ;  /* 0x00011003340075a7 */ /* 0x0022a400080011ff */
[----:B--2---:R-:W-:Y:S05]  /*a8e0*/  @!P0 NANOSLEEP.SYNCS 0x989680 ;  /* 0x009896800000895d */ /* 0x004fea0003900000 */
[----:B------:R-:W2:Y:S02]  /*a8f0*/  @!P0 SYNCS.PHASECHK.TRANS64 P0, [R52+URZ+0x110], R3 ;  /* 0x00011003340085a7 */ /* 0x000ea400080010ff */
[----:B--2---:R-:W-:Y:S05]  /*a900*/  @!P0 BRA `(.L_x_110) ;  /* 0xfffffffc00f08947 */ /* 0x004fea000383ffff */
[----:B------:R-:W-:Y:S05]  /*a910*/  BRA `(.L_x_109) ;  /* 0xffffffbc00887947 */ /* 0x000fea000383ffff */
.L_x_118:
[----:B--2---:R2:W3:Y:S02]  /*a920*/  SYNCS.PHASECHK.TRANS64.TRYWAIT P0, [R0+URZ+0xa0], R2 ;  /* 0x0000a002000075a7 */ /* 0x0044e400080011ff */
[----:B---3--:R-:W-:Y:S05]  /*a930*/  @!P0 NANOSLEEP.SYNCS 0x989680 ;  /* 0x009896800000895d */ /* 0x008fea0003900000 */
[----:B------:R-:W3:Y:S02]  /*a940*/  @!P0 SYNCS.PHASECHK.TRANS64 P0, [R0+URZ+0xa0], R2 ;  /* 0x0000a002000085a7 */ /* 0x000ee400080010ff */
[----:B---3--:R-:W-:Y:S05]  /*a950*/  @!P0 BRA `(.L_x_118) ;  /* 0xfffffffc00f08947 */ /* 0x008fea000383ffff */
[----:B------:R-:W-:Y:S05]  /*a960*/  BRA `(.L_x_117) ;  /* 0xffffffc8007c7947 */ /* 0x000fea000383ffff */
.L_x_126:
[----:B--2---:R2:W3:Y:S02]  /*a970*/  SYNCS.PHASECHK.TRANS64.TRYWAIT P0, [R0+URZ+0xa0], R4 ;  /* 0x0000a004000075a7 */ /* 0x0044e400080011ff */
[----:B---3--:R-:W-:Y:S05]  /*a980*/  @!P0 NANOSLEEP.SYNCS 0x989680 ;  /* 0x009896800000895d */ /* 0x008fea0003900000 */
[----:B------:R-:W3:Y:S02]  /*a990*/  @!P0 SYNCS.PHASECHK.TRANS64 P0, [R0+URZ+0xa0], R4 ;  /* 0x0000a004000085a7 */ /* 0x000ee400080010ff */
[----:B---3--:R-:W-:Y:S05]  /*a9a0*/  @!P0 BRA `(.L_x_126) ;  /* 0xfffffffc00f08947 */ /* 0x008fea000383ffff */
[----:B------:R-:W-:Y:S05]  /*a9b0*/  BRA `(.L_x_125) ;  /* 0xffffffd400b87947 */ /* 0x000fea000383ffff */
.L_x_134:
[----:B--2---:R2:W3:Y:S02]  /*a9c0*/  SYNCS.PHASECHK.TRANS64.TRYWAIT P0, [R0+URZ+0xa0], R2 ;  /* 0x0000a002000075a7 */ /* 0x0044e400080011ff */
[----:B---3--:R-:W-:Y:S05]  /*a9d0*/  @!P0 NANOSLEEP.SYNCS 0x989680 ;  /* 0x009896800000895d */ /* 0x008fea0003900000 */
[----:B------:R-:W3:Y:S02]  /*a9e0*/  @!P0 SYNCS.PHASECHK.TRANS64 P0, [R0+URZ+0xa0], R2 ;  /* 0x0000a002000085a7 */ /* 0x000ee400080010ff */
[----:B---3--:R-:W-:Y:S05]  /*a9f0*/  @!P0 BRA `(.L_x_134) ;  /* 0xfffffffc00f08947 */ /* 0x008fea000383ffff */
[----:B------:R-:W-:Y:S05]  /*aa00*/  BRA `(.L_x_133) ;  /* 0xffffffe400047947 */ /* 0x000fea000383ffff */
        .weak           $__internal_0_$__cuda_sm10x_tcgen05_guardrail_trap_col_being_dealloced_not_returned_by_alloc
        .type           $__internal_0_$__cuda_sm10x_tcgen05_guardrail_trap_col_being_dealloced_not_returned_by_alloc,@function
        .size           $__internal_0_$__cuda_sm10x_tcgen05_guardrail_trap_col_being_dealloced_not_returned_by_alloc,($__internal_1_$__cuda_sm10x_tcgen05_guardrail_trap_phase_invalid_during_alloc - $__internal_0_$__cuda_sm10x_tcgen05_guardrail_trap_col_being_dealloced_not_returned_by_alloc)
$__internal_0_$__cuda_sm10x_tcgen05_guardrail_trap_col_being_dealloced_not_returned_by_alloc:
[----:B------:R-:W-:Y:S05]  /*aa10*/  BPT.TRAP 0x1 ;  /* 0x000000040000795c */ /* 0x000fea0000300000 */
[----:B------:R-:W-:-:S04]  /*aa20*/  HFMA2 R3, -RZ, RZ, 0, 0 ;  /* 0x00000000ff037431 */ /* 0x000fc800000001ff */
[----:B------:R-:W-:Y:S05]  /*aa30*/  RET.REL.NODEC R2 `(_ZN7cutlass13device_kernelINS_4gemm6kernel13GemmUniversalIN4cute5tupleIJiiiiEEENS1_10collective13CollectiveMmaINS1_35MainloopSm100TmaUmmaWarpSpecializedILi10ELi2ELi4ENS5_IJNS4_1CILi1EEENSA_ILi8EEESB_EEEEENS5_IJNSA_ILi64EEENSA_ILi256EEESF_EEEaNS5_IJlSB_lEEEaSI_NS4_8TiledMMAINS4_8MMA_AtomIJNS4_15SM100_MMA_S8_SSIaaiLi64ELi256ELNS4_4UMMA5MajorE0ELSN_0ELNSM_8SaturateE0EEEEEENS4_6LayoutINS5_IJSB_SB_SB_EEENS5_IJNSA_ILi0EEEST_ST_EEEEENS5_IJNS4_10UnderscoreESW_SW_EEEEENS4_23SM90_TMA_LOAD_MULTICASTENS4_14ComposedLayoutINS4_7SwizzleILi2ELi4ELi3EEENS4_18smem_ptr_flag_bitsILi8EEENSR_INS5_IJSC_SF_EEENS5_IJSF_SB_EEEEEEEvNS4_8identityENS4_13SM90_TMA_LOADES18_vS19_EENS_8epilogue10collective18CollectiveEpilogueINS1C_23Sm100TmaWarpSpecializedILi4ELi2ELi32ELb0ELb0EEEJSH_NS5_IJNSR_ISF_SB_EES1H_EEEaSI_aSI_NS1C_6fusion15FusionCallbacksIS1G_NS1J_17LinearCombinationIaiaiLNS_15FloatRoundStyleE2EEESH_S1I_JEEENS4_5SM1004TMEM4LOAD26SM100_TMEM_LOAD_16dp32b32xES1A_S18_NS4_39AutoVectorizingCopyWithAssumedAlignmentILi128EEENS4_14SM90_TMA_STOREES18_S1U_S1U_EEEvvEEEEvNT_6ParamsE) ;  /* 0xffffff5402707950 */ /* 0x000fea0003c3ffff */
        .weak           $__internal_1_$__cuda_sm10x_tcgen05_guardrail_trap_phase_invalid_during_alloc
        .type           $__internal_1_$__cuda_sm10x_tcgen05_guardrail_trap_phase_invalid_during_alloc,@function
        .size           $__internal_1_$__cuda_sm10x_tcgen05_guardrail_trap_phase_invalid_during_alloc,($__internal_2_$__cuda_sm10x_tcgen05_guardrail_trap_unallocated_columns_being_dealloced - $__internal_1_$__cuda_sm10x_tcgen05_guardrail_trap_phase_invalid_during_alloc)
$__internal_1_$__cuda_sm10x_tcgen05_guardrail_trap_phase_invalid_during_alloc:
[----:B------:R-:W-:Y:S05]  /*aa40*/  BPT.TRAP 0x1 ;  /* 0x000000040000795c */ /* 0x000fea0000300000 */
[----:B------:R-:W-:-:S04]  /*aa50*/  MOV R5, 0x0 ;  /* 0x0000000000057802 */ /* 0x000fc80000000f00 */
[----:B------:R-:W-:Y:S05]  /*aa60*/  RET.REL.NODEC R4 `(_ZN7cutlass13device_kernelINS_4gemm6kernel13GemmUniversalIN4cute5tupleIJiiiiEEENS1_10collective13CollectiveMmaINS1_35MainloopSm100TmaUmmaWarpSpecializedILi10ELi2ELi4ENS5_IJNS4_1CILi1EEENSA_ILi8EEESB_EEEEENS5_IJNSA_ILi64EEENSA_ILi256EEESF_EEEaNS5_IJlSB_lEEEaSI_NS4_8TiledMMAINS4_8MMA_AtomIJNS4_15SM100_MMA_S8_SSIaaiLi64ELi256ELNS4_4UMMA5MajorE0ELSN_0ELNSM_8SaturateE0EEEEEENS4_6LayoutINS5_IJSB_SB_SB_EEENS5_IJNSA_ILi0EEEST_ST_EEEEENS5_IJNS4_10UnderscoreESW_SW_EEEEENS4_23SM90_TMA_LOAD_MULTICASTENS4_14ComposedLayoutINS4_7SwizzleILi2ELi4ELi3EEENS4_18smem_ptr_flag_bitsILi8EEENSR_INS5_IJSC_SF_EEENS5_IJSF_SB_EEEEEEEvNS4_8identityENS4_13SM90_TMA_LOADES18_vS19_EENS_8epilogue10collective18CollectiveEpilogueINS1C_23Sm100TmaWarpSpecializedILi4ELi2ELi32ELb0ELb0EEEJSH_NS5_IJNSR_ISF_SB_EES1H_EEEaSI_aSI_NS1C_6fusion15FusionCallbacksIS1G_NS1J_17LinearCombinationIaiaiLNS_15FloatRoundStyleE2EEESH_S1I_JEEENS4_5SM1004TMEM4LOAD26SM100_TMEM_LOAD_16dp32b32xES1A_S18_NS4_39AutoVectorizingCopyWithAssumedAlignmentILi128EEENS4_14SM90_TMA_STOREES18_S1U_S1U_EEEvvEEEEvNT_6ParamsE) ;  /* 0xffffff5404647950 */ /* 0x000fea0003c3ffff */
        .weak           $__internal_2_$__cuda_sm10x_tcgen05_guardrail_trap_unallocated_columns_being_dealloced
        .type           $__internal_2_$__cuda_sm10x_tcgen05_guardrail_trap_unallocated_columns_being_dealloced,@function
        .size           $__internal_2_$__cuda_sm10x_tcgen05_guardrail_trap_unallocated_columns_being_dealloced,(.L_x_196 - $__internal_2_$__cuda_sm10x_tcgen05_guardrail_trap_unallocated_columns_being_dealloced)
$__internal_2_$__cuda_sm10x_tcgen05_guardrail_trap_unallocated_columns_being_dealloced:
[----:B------:R-:W-:Y:S05]  /*aa70*/  BPT.TRAP 0x1 ;  /* 0x000000040000795c */ /* 0x000fea0000300000 */
[----:B------:R-:W-:-:S04]  /*aa80*/  HFMA2 R3, -RZ, RZ, 0, 0 ;  /* 0x00000000ff037431 */ /* 0x000fc800000001ff */
[----:B------:R-:W-:Y:S05]  /*aa90*/  RET.REL.NODEC R2 `(_ZN7cutlass13device_kernelINS_4gemm6kernel13GemmUniversalIN4cute5tupleIJiiiiEEENS1_10collective13CollectiveMmaINS1_35MainloopSm100TmaUmmaWarpSpecializedILi10ELi2ELi4ENS5_IJNS4_1CILi1EEENSA_ILi8EEESB_EEEEENS5_IJNSA_ILi64EEENSA_ILi256EEESF_EEEaNS5_IJlSB_lEEEaSI_NS4_8TiledMMAINS4_8MMA_AtomIJNS4_15SM100_MMA_S8_SSIaaiLi64ELi256ELNS4_4UMMA5MajorE0ELSN_0ELNSM_8SaturateE0EEEEEENS4_6LayoutINS5_IJSB_SB_SB_EEENS5_IJNSA_ILi0EEEST_ST_EEEEENS5_IJNS4_10UnderscoreESW_SW_EEEEENS4_23SM90_TMA_LOAD_MULTICASTENS4_14ComposedLayoutINS4_7SwizzleILi2ELi4ELi3EEENS4_18smem_ptr_flag_bitsILi8EEENSR_INS5_IJSC_SF_EEENS5_IJSF_SB_EEEEEEEvNS4_8identityENS4_13SM90_TMA_LOADES18_vS19_EENS_8epilogue10collective18CollectiveEpilogueINS1C_23Sm100TmaWarpSpecializedILi4ELi2ELi32ELb0ELb0EEEJSH_NS5_IJNSR_ISF_SB_EES1H_EEEaSI_aSI_NS1C_6fusion15FusionCallbacksIS1G_NS1J_17LinearCombinationIaiaiLNS_15FloatRoundStyleE2EEESH_S1I_JEEENS4_5SM1004TMEM4LOAD26SM100_TMEM_LOAD_16dp32b32xES1A_S18_NS4_39AutoVectorizingCopyWithAssumedAlignmentILi128EEENS4_14SM90_TMA_STOREES18_S1U_S1U_EEEvvEEEEvNT_6ParamsE) ;  /* 0xffffff5402587950 */ /* 0x000fea0003c3ffff */
.L_x_195:
[----:B------:R-:W-:-:S00]  /*aaa0*/  BRA `(.L_x_195) ;  /* 0xfffffffc00fc7947 */ /* 0x000fc0000383ffff */
[----:B------:R-:W-:-:S00]  /*aab0*/  NOP ;  /* 0x0000000000007918 */ /* 0x000fc00000000000 */
        /* <DEDUP_REMOVED lines=12> */
.L_x_196:


//--------------------- .nv.global.init           --------------------------
	.section	.nv.global.init,"aw",@progbits
.nv.global.init:
	.type		$str$27,@object
	.size		$str$27,($str$28 - $str$27)
$str$27:
        /*0000*/ 	.byte	0x28, 0x61, 0x64, 0x64, 0x72, 0x65, 0x73, 0x73, 0x20, 0x26, 0x20, 0x6d, 0x61, 0x73, 0x6b, 0x29
        /*0010*/ 	.byte	0x20, 0x3d, 0x3d, 0x20, 0x30, 0x00
	.type		$str$28,@object
	.size		$str$28,($str$26 - $str$28)
$str$28:
        /*0016*/ 	.byte	0x2f, 0x74, 0x6d, 0x70, 0x2f, 0x63, 0x75, 0x74, 0x6c, 0x61, 0x73, 0x73, 0x5f, 0x73, 0x77, 0x65
        /*0026*/ 	.byte	0x65, 0x70, 0x5f, 0x73, 0x72, 0x63, 0x2f, 0x69, 0x6e, 0x63, 0x6c, 0x75, 0x64, 0x65, 0x2f, 0x63
        /*0036*/ 	.byte	0x75, 0x74, 0x65, 0x2f, 0x70, 0x6f, 0x69, 0x6e, 0x74, 0x65, 0x72, 0x5f, 0x66, 0x6c, 0x61, 0x67
        /*0046*/ 	.byte	0x67, 0x65, 0x64, 0x2e, 0x68, 0x70, 0x70, 0x00
	.type		$str$26,@object
	.size		$str$26,($str$25 - $str$26)
$str$26:
        /*004e*/ 	.byte	0x2f, 0x74, 0x6d, 0x70, 0x2f, 0x63, 0x75, 0x74, 0x6c, 0x61, 0x73, 0x73, 0x5f, 0x73, 0x77, 0x65
        /*005e*/ 	.byte	0x65, 0x70, 0x5f, 0x73, 0x72, 0x63, 0x2f, 0x69, 0x6e, 0x63, 0x6c, 0x75, 0x64, 0x65, 0x2f, 0x63
        /*006e*/ 	.byte	0x75, 0x74, 0x65, 0x2f, 0x61, 0x74, 0x6f, 0x6d, 0x2f, 0x63, 0x6f, 0x70, 0x79, 0x5f, 0x74, 0x72
        /*007e*/ 	.byte	0x61, 0x69, 0x74, 0x73, 0x5f, 0x73, 0x6d, 0x31, 0x30, 0x30, 0x2e, 0x68, 0x70, 0x70, 0x00
	.type		$str$25,@object
	.size		$str$25,(__unnamed_1 - $str$25)
$str$25:
        /*008d*/ 	.byte	0x28, 0x28, 0x75, 0x69, 0x6e, 0x74, 0x33, 0x32, 0x5f, 0x74, 0x28, 0x74, 0x68, 0x72, 0x65, 0x61
        /*009d*/ 	.byte	0x64, 0x49, 0x64, 0x78, 0x2e, 0x78, 0x29, 0x20, 0x2f, 0x20, 0x33, 0x32, 0x29, 0x20, 0x25, 0x20
        /*00ad*/ 	.byte	0x34, 0x29, 0x20, 0x3d, 0x3d, 0x20, 0x28, 0x28, 0x28, 0x74, 0x6d, 0x65, 0x6d, 0x5f, 0x61, 0x64
        /*00bd*/ 	.byte	0x64, 0x72, 0x20, 0x3e, 0x3e, 0x20, 0x31, 0x36, 0x29, 0x20, 0x2f, 0x20, 0x33, 0x32, 0x29, 0x20
        /*00cd*/ 	.byte	0x25, 0x20, 0x34, 0x29, 0x00
	.type		__unnamed_1,@object
	.size		__unnamed_1,(__unnamed_2 - __unnamed_1)
__unnamed_1:
        /*00d2*/ 	.byte	0x61, 0x75, 0x74, 0x6f, 0x20, 0x63, 0x75, 0x74, 0x65, 0x3a, 0x3a, 0x61, 0x73, 0x5f, 0x70, 0x6f
        /* <DEDUP_REMOVED lines=24> */
        /*0262*/ 	.byte	0x00
	.type		__unnamed_2,@object
	.size		__unnamed_2,(__unnamed_3 - __unnamed_2)
__unnamed_2:
        /* <DEDUP_REMOVED lines=26> */
	.type		__unnamed_3,@object
	.size		__unnamed_3,(.L_3 - __unnamed_3)
__unnamed_3:
        /* <DEDUP_REMOVED lines=41> */
.L_3:


//--------------------- .nv.shared._ZN7cutlass13device_kernelINS_4gemm6kernel13GemmUniversalIN4cute5tupleIJiiiiEEENS1_10collective13CollectiveMmaINS1_35MainloopSm100TmaUmmaWarpSpecializedILi10ELi2ELi4ENS5_IJNS4_1CILi1EEENSA_ILi8EEESB_EEEEENS5_IJNSA_ILi64EEENSA_ILi256EEESF_EEEaNS5_IJlSB_lEEEaSI_NS4_8TiledMMAINS4_8MMA_AtomIJNS4_15SM100_MMA_S8_SSIaaiLi64ELi256ELNS4_4UMMA5MajorE0ELSN_0ELNSM_8SaturateE0EEEEEENS4_6LayoutINS5_IJSB_SB_SB_EEENS5_IJNSA_ILi0EEEST_ST_EEEEENS5_IJNS4_10UnderscoreESW_SW_EEEEENS4_23SM90_TMA_LOAD_MULTICASTENS4_14ComposedLayoutINS4_7SwizzleILi2ELi4ELi3EEENS4_18smem_ptr_flag_bitsILi8EEENSR_INS5_IJSC_SF_EEENS5_IJSF_SB_EEEEEEEvNS4_8identityENS4_13SM90_TMA_LOADES18_vS19_EENS_8epilogue10collective18CollectiveEpilogueINS1C_23Sm100TmaWarpSpecializedILi4ELi2ELi32ELb0ELb0EEEJSH_NS5_IJNSR_ISF_SB_EES1H_EEEaSI_aSI_NS1C_6fusion15FusionCallbacksIS1G_NS1J_17LinearCombinationIaiaiLNS_15FloatRoundStyleE2EEESH_S1I_JEEENS4_5SM1004TMEM4LOAD26SM100_TMEM_LOAD_16dp32b32xES1A_S18_NS4_39AutoVectorizingCopyWithAssumedAlignmentILi128EEENS4_14SM90_TMA_STOREES18_S1U_S1U_EEEvvEEEEvNT_6ParamsE --------------------------
	.section	.nv.shared._ZN7cutlass13device_kernelINS_4gemm6kernel13GemmUniversalIN4cute5tupleIJiiiiEEENS1_10collective13CollectiveMmaINS1_35MainloopSm100TmaUmmaWarpSpecializedILi10ELi2ELi4ENS5_IJNS4_1CILi1EEENSA_ILi8EEESB_EEEEENS5_IJNSA_ILi64EEENSA_ILi256EEESF_EEEaNS5_IJlSB_lEEEaSI_NS4_8TiledMMAINS4_8MMA_AtomIJNS4_15SM100_MMA_S8_SSIaaiLi64ELi256ELNS4_4UMMA5MajorE0ELSN_0ELNSM_8SaturateE0EEEEEENS4_6LayoutINS5_IJSB_SB_SB_EEENS5_IJNSA_ILi0EEEST_ST_EEEEENS5_IJNS4_10UnderscoreESW_SW_EEEEENS4_23SM90_TMA_LOAD_MULTICASTENS4_14ComposedLayoutINS4_7SwizzleILi2ELi4ELi3EEENS4_18smem_ptr_flag_bitsILi8EEENSR_INS5_IJSC_SF_EEENS5_IJSF_SB_EEEEEEEvNS4_8identityENS4_13SM90_TMA_LOADES18_vS19_EENS_8epilogue10collective18CollectiveEpilogueINS1C_23Sm100TmaWarpSpecializedILi4ELi2ELi32ELb0ELb0EEEJSH_NS5_IJNSR_ISF_SB_EES1H_EEEaSI_aSI_NS1C_6fusion15FusionCallbacksIS1G_NS1J_17LinearCombinationIaiaiLNS_15FloatRoundStyleE2EEESH_S1I_JEEENS4_5SM1004TMEM4LOAD26SM100_TMEM_LOAD_16dp32b32xES1A_S18_NS4_39AutoVectorizingCopyWithAssumedAlignmentILi128EEENS4_14SM90_TMA_STOREES18_S1U_S1U_EEEvvEEEEvNT_6ParamsE,"aw",@nobits
	.sectionflags	@""
	.align	16
	.zero		1024


//--------------------- .nv.shared.reserved.0     --------------------------
	.section	.nv.shared.reserved.0,"aw",@nobits
	.weak		__nv_reservedSMEM_offset_0_alias
	.size		__nv_reservedSMEM_offset_0_alias, 0, 64
	.other		__nv_reservedSMEM_offset_0_alias,@"STO_CUDA_RESERVED_SHARED STV_DEFAULT"
__nv_reservedSMEM_offset_0_alias:
	.zero		0
.nv.shared.reserved.0:
	.zero		64
	.weak		__nv_reservedSMEM_tcgen05_partition
	.type		__nv_reservedSMEM_tcgen05_partition,@object
	.size		__nv_reservedSMEM_tcgen05_partition,(.L_0 - __nv_reservedSMEM_tcgen05_partition)
__nv_reservedSMEM_tcgen05_partition:
	.zero		32
.L_0:


//--------------------- .nv.global                --------------------------
	.section	.nv.global,"aw",@nobits
.nv.global:
	.type		_ZN40_INTERNAL_a1f66b63_4_k_cu_33e3493f_293024cute1_E,@object
	.size		_ZN40_INTERNAL_a1f66b63_4_k_cu_33e3493f_293024cute1_E,(_ZN40_INTERNAL_a1f66b63_4_k_cu_33e3493f_293024cuda3std3__45__cpo6cbeginE - _ZN40_INTERNAL_a1f66b63_4_k_cu_33e3493f_293024cute1_E)
_ZN40_INTERNAL_a1f66b63_4_k_cu_33e3493f_293024cute1_E:
	.zero		1
	.type		_ZN40_INTERNAL_a1f66b63_4_k_cu_33e3493f_293024cuda3std3__45__cpo6cbeginE,@object
	.size		_ZN40_INTERNAL_a1f66b63_4_k_cu_33e3493f_293024cuda3std3__45__cpo6cbeginE,(_ZN40_INTERNAL_a1f66b63_4_k_cu_33e3493f_293024cuda3std3__48in_placeE - _ZN40_INTERNAL_a1f66b63_4_k_cu_33e3493f_293024cuda3std3__45__cpo6cbeginE)
_ZN40_INTERNAL_a1f66b63_4_k_cu_33e3493f_293024cuda3std3__45__cpo6cbeginE:
	.zero		1
	.type		_ZN40_INTERNAL_a1f66b63_4_k_cu_33e3493f_293024cuda3std3__48in_placeE,@object
	.size		_ZN40_INTERNAL_a1f66b63_4_k_cu_33e3493f_293024cuda3std3__48in_placeE,(_ZN40_INTERNAL_a1f66b63_4_k_cu_33e3493f_293024cuda3std6ranges3__45__cpo9iter_moveE - _ZN40_INTERNAL_a1f66b63_4_k_cu_33e3493f_293024cuda3std3__48in_placeE)
_ZN40_INTERNAL_a1f66b63_4_k_cu_33e3493f_293024cuda3std3__48in_placeE:
	.zero		1
	.type		_ZN40_INTERNAL_a1f66b63_4_k_cu_33e3493f_293024cuda3std6ranges3__45__cpo9iter_moveE,@object
	.size		_ZN40_INTERNAL_a1f66b63_4_k_cu_33e3493f_293024cuda3std6ranges3__45__cpo9iter_moveE,(_ZN40_INTERNAL_a1f66b63_4_k_cu_33e3493f_293024cuda3std3__45__cpo5beginE - _ZN40_INTERNAL_a1f66b63_4_k_cu_33e3493f_293024cuda3std6ranges3__45__cpo9iter_moveE)
_ZN40_INTERNAL_a1f66b63_4_k_cu_33e3493f_293024cuda3std6ranges3__45__cpo9iter_moveE:
	.zero		1
	.type		_ZN40_INTERNAL_a1f66b63_4_k_cu_33e3493f_293024cuda3std3__45__cpo5beginE,@object
	.size		_ZN40_INTERNAL_a1f66b63_4_k_cu_33e3493f_293024cuda3std3__45__cpo5beginE,(_ZN40_INTERNAL_a1f66b63_4_k_cu_33e3493f_293024cuda3std3__442_GLOBAL__N__a1f66b63_4_k_cu_33e3493f_293026ignoreE - _ZN40_INTERNAL_a1f66b63_4_k_cu_33e3493f_293024cuda3std3__45__cpo5beginE)
_ZN40_INTERNAL_a1f66b63_4_k_cu_33e3493f_293024cuda3std3__45__cpo5beginE:
	.zero		1
	.type		_ZN40_INTERNAL_a1f66b63_4_k_cu_33e3493f_293024cuda3std3__442_GLOBAL__N__a1f66b63_4_k_cu_33e3493f_293026ignoreE,@object
	.size		_ZN40_INTERNAL_a1f66b63_4_k_cu_33e3493f_293024cuda3std3__442_GLOBAL__N__a1f66b63_4_k_cu_33e3493f_293026ignoreE,(_ZN40_INTERNAL_a1f66b63_4_k_cu_33e3493f_293024cute7productE - _ZN40_INTERNAL_a1f66b63_4_k_cu_33e3493f_293024cuda3std3__442_GLOBAL__N__a1f66b63_4_k_cu_33e3493f_293026ignoreE)
_ZN40_INTERNAL_a1f66b63_4_k_cu_33e3493f_293024cuda3std3__442_GLOBAL__N__a1f66b63_4_k_cu_33e3493f_293026ignoreE:
	.zero		1
	.type		_ZN40_INTERNAL_a1f66b63_4_k_cu_33e3493f_293024cute7productE,@object
	.size		_ZN40_INTERNAL_a1f66b63_4_k_cu_33e3493f_293024cute7productE,(_ZN40_INTERNAL_a1f66b63_4_k_cu_33e3493f_293024cuda3std3__45__cpo3endE - _ZN40_INTERNAL_a1f66b63_4_k_cu_33e3493f_293024cute7productE)
_ZN40_INTERNAL_a1f66b63_4_k_cu_33e3493f_293024cute7productE:
	.zero		1
	.type		_ZN40_INTERNAL_a1f66b63_4_k_cu_33e3493f_293024cuda3std3__45__cpo3endE,@object
	.size		_ZN40_INTERNAL_a1f66b63_4_k_cu_33e3493f_293024cuda3std3__45__cpo3endE,(_ZN40_INTERNAL_a1f66b63_4_k_cu_33e3493f_293024cuda3std3__419piecewise_constructE - _ZN40_INTERNAL_a1f66b63_4_k_cu_33e3493f_293024cuda3std3__45__cpo3endE)
_ZN40_INTERNAL_a1f66b63_4_k_cu_33e3493f_293024cuda3std3__45__cpo3endE:
	.zero		1
	.type		_ZN40_INTERNAL_a1f66b63_4_k_cu_33e3493f_293024cuda3std3__419piecewise_constructE,@object
	.size		_ZN40_INTERNAL_a1f66b63_4_k_cu_33e3493f_293024cuda3std3__419piecewise_constructE,(_ZN40_INTERNAL_a1f66b63_4_k_cu_33e3493f_293024cuda3std3__45__cpo4cendE - _ZN40_INTERNAL_a1f66b63_4_k_cu_33e3493f_293024cuda3std3__419piecewise_constructE)
_ZN40_INTERNAL_a1f66b63_4_k_cu_33e3493f_293024cuda3std3__419piecewise_constructE:
	.zero		1
	.type		_ZN40_INTERNAL_a1f66b63_4_k_cu_33e3493f_293024cuda3std3__45__cpo4cendE,@object
	.size		_ZN40_INTERNAL_a1f66b63_4_k_cu_33e3493f_293024cuda3std3__45__cpo4cendE,(_ZN40_INTERNAL_a1f66b63_4_k_cu_33e3493f_293024cuda3std6ranges3__45__cpo4swapE - _ZN40_INTERNAL_a1f66b63_4_k_cu_33e3493f_293024cuda3std3__45__cpo4cendE)
_ZN40_INTERNAL_a1f66b63_4_k_cu_33e3493f_293024cuda3std3__45__cpo4cendE:
	.zero		1
	.type		_ZN40_INTERNAL_a1f66b63_4_k_cu_33e3493f_293024cuda3std6ranges3__45__cpo4swapE,@object
	.size		_ZN40_INTERNAL_a1f66b63_4_k_cu_33e3493f_293024cuda3std6ranges3__45__cpo4swapE,(.L_11 - _ZN40_INTERNAL_a1f66b63_4_k_cu_33e3493f_293024cuda3std6ranges3__45__cpo4swapE)
_ZN40_INTERNAL_a1f66b63_4_k_cu_33e3493f_293024cuda3std6ranges3__45__cpo4swapE:
	.zero		1
.L_11:


//--------------------- .nv.constant0._ZN7cutlass13device_kernelINS_4gemm6kernel13GemmUniversalIN4cute5tupleIJiiiiEEENS1_10collective13CollectiveMmaINS1_35MainloopSm100TmaUmmaWarpSpecializedILi10ELi2ELi4ENS5_IJNS4_1CILi1EEENSA_ILi8EEESB_EEEEENS5_IJNSA_ILi64EEENSA_ILi256EEESF_EEEaNS5_IJlSB_lEEEaSI_NS4_8TiledMMAINS4_8MMA_AtomIJNS4_15SM100_MMA_S8_SSIaaiLi64ELi256ELNS4_4UMMA5MajorE0ELSN_0ELNSM_8SaturateE0EEEEEENS4_6LayoutINS5_IJSB_SB_SB_EEENS5_IJNSA_ILi0EEEST_ST_EEEEENS5_IJNS4_10UnderscoreESW_SW_EEEEENS4_23SM90_TMA_LOAD_MULTICASTENS4_14ComposedLayoutINS4_7SwizzleILi2ELi4ELi3EEENS4_18smem_ptr_flag_bitsILi8EEENSR_INS5_IJSC_SF_EEENS5_IJSF_SB_EEEEEEEvNS4_8identityENS4_13SM90_TMA_LOADES18_vS19_EENS_8epilogue10collective18CollectiveEpilogueINS1C_23Sm100TmaWarpSpecializedILi4ELi2ELi32ELb0ELb0EEEJSH_NS5_IJNSR_ISF_SB_EES1H_EEEaSI_aSI_NS1C_6fusion15FusionCallbacksIS1G_NS1J_17LinearCombinationIaiaiLNS_15FloatRoundStyleE2EEESH_S1I_JEEENS4_5SM1004TMEM4LOAD26SM100_TMEM_LOAD_16dp32b32xES1A_S18_NS4_39AutoVectorizingCopyWithAssumedAlignmentILi128EEENS4_14SM90_TMA_STOREES18_S1U_S1U_EEEvvEEEEvNT_6ParamsE --------------------------
	.section	.nv.constant0._ZN7cutlass13device_kernelINS_4gemm6kernel13GemmUniversalIN4cute5tupleIJiiiiEEENS1_10collective13CollectiveMmaINS1_35MainloopSm100TmaUmmaWarpSpecializedILi10ELi2ELi4ENS5_IJNS4_1CILi1EEENSA_ILi8EEESB_EEEEENS5_IJNSA_ILi64EEENSA_ILi256EEESF_EEEaNS5_IJlSB_lEEEaSI_NS4_8TiledMMAINS4_8MMA_AtomIJNS4_15SM100_MMA_S8_SSIaaiLi64ELi256ELNS4_4UMMA5MajorE0ELSN_0ELNSM_8SaturateE0EEEEEENS4_6LayoutINS5_IJSB_SB_SB_EEENS5_IJNSA_ILi0EEEST_ST_EEEEENS5_IJNS4_10UnderscoreESW_SW_EEEEENS4_23SM90_TMA_LOAD_MULTICASTENS4_14ComposedLayoutINS4_7SwizzleILi2ELi4ELi3EEENS4_18smem_ptr_flag_bitsILi8EEENSR_INS5_IJSC_SF_EEENS5_IJSF_SB_EEEEEEEvNS4_8identityENS4_13SM90_TMA_LOADES18_vS19_EENS_8epilogue10collective18CollectiveEpilogueINS1C_23Sm100TmaWarpSpecializedILi4ELi2ELi32ELb0ELb0EEEJSH_NS5_IJNSR_ISF_SB_EES1H_EEEaSI_aSI_NS1C_6fusion15FusionCallbacksIS1G_NS1J_17LinearCombinationIaiaiLNS_15FloatRoundStyleE2EEESH_S1I_JEEENS4_5SM1004TMEM4LOAD26SM100_TMEM_LOAD_16dp32b32xES1A_S18_NS4_39AutoVectorizingCopyWithAssumedAlignmentILi128EEENS4_14SM90_TMA_STOREES18_S1U_S1U_EEEvvEEEEvNT_6ParamsE,"a",@progbits
	.sectionflags	@""
	.align	4
.nv.constant0._ZN7cutlass13device_kernelINS_4gemm6kernel13GemmUniversalIN4cute5tupleIJiiiiEEENS1_10collective13CollectiveMmaINS1_35MainloopSm100TmaUmmaWarpSpecializedILi10ELi2ELi4ENS5_IJNS4_1CILi1EEENSA_ILi8EEESB_EEEEENS5_IJNSA_ILi64EEENSA_ILi256EEESF_EEEaNS5_IJlSB_lEEEaSI_NS4_8TiledMMAINS4_8MMA_AtomIJNS4_15SM100_MMA_S8_SSIaaiLi64ELi256ELNS4_4UMMA5MajorE0ELSN_0ELNSM_8SaturateE0EEEEEENS4_6LayoutINS5_IJSB_SB_SB_EEENS5_IJNSA_ILi0EEEST_ST_EEEEENS5_IJNS4_10UnderscoreESW_SW_EEEEENS4_23SM90_TMA_LOAD_MULTICASTENS4_14ComposedLayoutINS4_7SwizzleILi2ELi4ELi3EEENS4_18smem_ptr_flag_bitsILi8EEENSR_INS5_IJSC_SF_EEENS5_IJSF_SB_EEEEEEEvNS4_8identityENS4_13SM90_TMA_LOADES18_vS19_EENS_8epilogue10collective18CollectiveEpilogueINS1C_23Sm100TmaWarpSpecializedILi4ELi2ELi32ELb0ELb0EEEJSH_NS5_IJNSR_ISF_SB_EES1H_EEEaSI_aSI_NS1C_6fusion15FusionCallbacksIS1G_NS1J_17LinearCombinationIaiaiLNS_15FloatRoundStyleE2EEESH_S1I_JEEENS4_5SM1004TMEM4LOAD26SM100_TMEM_LOAD_16dp32b32xES1A_S18_NS4_39AutoVectorizingCopyWithAssumedAlignmentILi128EEENS4_14SM90_TMA_STOREES18_S1U_S1U_EEEvvEEEEvNT_6ParamsE:
	.zero		2944


//--------------------- SYMBOLS --------------------------

	.type		.nv.reservedSmem.offset0,@object
	.size		.nv.reservedSmem.offset0,0x4
	.type		.nv.reservedSmem.cap,@object
	.size		.nv.reservedSmem.cap,0x4
	.type		__assertfail,@function
